//
// Generated by NVIDIA NVVM Compiler
//
// Compiler Build ID: CL-36424714
// Cuda compilation tools, release 13.0, V13.0.88
// Based on NVVM 20.0.0
//

.version 9.0
.target sm_100
.address_size 64

	// .globl	_Z16cudaUpdateWeightiiifPfS_S_S_Pii
.extern .func __assertfail
(
	.param .b64 __assertfail_param_0,
	.param .b64 __assertfail_param_1,
	.param .b32 __assertfail_param_2,
	.param .b64 __assertfail_param_3,
	.param .b64 __assertfail_param_4
)
;
.global .align 1 .b8 __unnamed_1[92] = {118, 111, 105, 100, 32, 99, 117, 100, 97, 85, 112, 100, 97, 116, 101, 87, 101, 105, 103, 104, 116, 40, 105, 110, 116, 44, 32, 105, 110, 116, 44, 32, 105, 110, 116, 44, 32, 102, 108, 111, 97, 116, 44, 32, 102, 108, 111, 97, 116, 32, 42, 44, 32, 102, 108, 111, 97, 116, 32, 42, 44, 32, 102, 108, 111, 97, 116, 32, 42, 44, 32, 102, 108, 111, 97, 116, 32, 42, 44, 32, 105, 110, 116, 32, 42, 44, 32, 105, 110, 116, 41};
.global .align 1 .b8 __unnamed_2[69] = {118, 111, 105, 100, 32, 99, 117, 100, 97, 71, 101, 116, 69, 114, 114, 111, 114, 40, 105, 110, 116, 44, 32, 105, 110, 116, 44, 32, 102, 108, 111, 97, 116, 32, 42, 44, 32, 102, 108, 111, 97, 116, 32, 42, 44, 32, 102, 108, 111, 97, 116, 32, 42, 44, 32, 102, 108, 111, 97, 116, 32, 42, 44, 32, 105, 110, 116, 41};
.global .align 1 .b8 $str$1[27] = {47, 116, 109, 112, 47, 115, 97, 115, 115, 95, 99, 117, 95, 95, 103, 102, 105, 112, 108, 54, 101, 47, 107, 46, 99, 117};
.global .align 1 .b8 $str$2[27] = {110, 112, 116, 32, 60, 61, 32, 77, 65, 88, 95, 67, 65, 83, 69, 95, 80, 69, 82, 95, 84, 72, 82, 69, 65, 68};

.visible .entry _Z16cudaUpdateWeightiiifPfS_S_S_Pii(
	.param .u32 _Z16cudaUpdateWeightiiifPfS_S_S_Pii_param_0,
	.param .u32 _Z16cudaUpdateWeightiiifPfS_S_S_Pii_param_1,
	.param .u32 _Z16cudaUpdateWeightiiifPfS_S_S_Pii_param_2,
	.param .f32 _Z16cudaUpdateWeightiiifPfS_S_S_Pii_param_3,
	.param .u64 .ptr .align 1 _Z16cudaUpdateWeightiiifPfS_S_S_Pii_param_4,
	.param .u64 .ptr .align 1 _Z16cudaUpdateWeightiiifPfS_S_S_Pii_param_5,
	.param .u64 .ptr .align 1 _Z16cudaUpdateWeightiiifPfS_S_S_Pii_param_6,
	.param .u64 .ptr .align 1 _Z16cudaUpdateWeightiiifPfS_S_S_Pii_param_7,
	.param .u64 .ptr .align 1 _Z16cudaUpdateWeightiiifPfS_S_S_Pii_param_8,
	.param .u32 _Z16cudaUpdateWeightiiifPfS_S_S_Pii_param_9
)
{
	.local .align 16 .b8 	__local_depot0[1088];
	.reg .b64 	%SP;
	.reg .b64 	%SPL;
	.reg .pred 	%p<57>;
	.reg .b32 	%r<146>;
	.reg .b32 	%f<337>;
	.reg .b64 	%rd<114>;

	mov.u64 	%SPL, __local_depot0;
	ld.param.u32 	%r75, [_Z16cudaUpdateWeightiiifPfS_S_S_Pii_param_0];
	ld.param.u32 	%r76, [_Z16cudaUpdateWeightiiifPfS_S_S_Pii_param_1];
	ld.param.u32 	%r77, [_Z16cudaUpdateWeightiiifPfS_S_S_Pii_param_2];
	ld.param.f32 	%f30, [_Z16cudaUpdateWeightiiifPfS_S_S_Pii_param_3];
	ld.param.u64 	%rd28, [_Z16cudaUpdateWeightiiifPfS_S_S_Pii_param_4];
	ld.param.u64 	%rd29, [_Z16cudaUpdateWeightiiifPfS_S_S_Pii_param_5];
	ld.param.u64 	%rd30, [_Z16cudaUpdateWeightiiifPfS_S_S_Pii_param_6];
	ld.param.u64 	%rd31, [_Z16cudaUpdateWeightiiifPfS_S_S_Pii_param_7];
	ld.param.u64 	%rd32, [_Z16cudaUpdateWeightiiifPfS_S_S_Pii_param_8];
	ld.param.u32 	%r78, [_Z16cudaUpdateWeightiiifPfS_S_S_Pii_param_9];
	cvta.to.global.u64 	%rd1, %rd28;
	cvta.to.global.u64 	%rd2, %rd29;
	cvta.to.global.u64 	%rd3, %rd32;
	cvta.to.global.u64 	%rd4, %rd31;
	cvta.to.global.u64 	%rd5, %rd30;
	add.u64 	%rd6, %SPL, 0;
	add.u64 	%rd7, %SPL, 1024;
	add.u64 	%rd8, %SPL, 1056;
	setp.lt.s32 	%p1, %r78, 9;
	@%p1 bra 	$L__BB0_2;
	mov.u64 	%rd36, $str$2;
	cvta.global.u64 	%rd37, %rd36;
	mov.u64 	%rd38, $str$1;
	cvta.global.u64 	%rd39, %rd38;
	mov.u64 	%rd40, __unnamed_1;
	cvta.global.u64 	%rd41, %rd40;
	{ // callseq 0, 0
	.param .b64 param0;
	st.param.b64 	[param0], %rd37;
	.param .b64 param1;
	st.param.b64 	[param1], %rd39;
	.param .b32 param2;
	st.param.b32 	[param2], 19;
	.param .b64 param3;
	st.param.b64 	[param3], %rd41;
	.param .b64 param4;
	st.param.b64 	[param4], 1;
	call.uni 
	__assertfail, 
	(
	param0, 
	param1, 
	param2, 
	param3, 
	param4
	);
	} // callseq 0
$L__BB0_2:
	mov.u32 	%r79, %ctaid.x;
	mov.u32 	%r80, %ntid.x;
	mov.u32 	%r81, %tid.x;
	mad.lo.s32 	%r1, %r79, %r80, %r81;
	mul.lo.s32 	%r2, %r78, %r1;
	add.s32 	%r82, %r2, %r78;
	min.s32 	%r3, %r75, %r82;
	setp.ge.s32 	%p2, %r2, %r75;
	@%p2 bra 	$L__BB0_82;
	sub.s32 	%r4, %r3, %r2;
	setp.lt.s32 	%p3, %r4, 1;
	@%p3 bra 	$L__BB0_26;
	setp.lt.s32 	%p4, %r76, 1;
	@%p4 bra 	$L__BB0_20;
	and.b32  	%r5, %r76, 15;
	add.s32 	%r6, %r5, -1;
	and.b32  	%r7, %r76, 7;
	add.s32 	%r8, %r7, -1;
	and.b32  	%r9, %r76, 2147483632;
	and.b32  	%r10, %r76, 3;
	mov.b32 	%r121, 0;
$L__BB0_6:
	setp.lt.u32 	%p9, %r76, 16;
	add.s32 	%r91, %r121, %r2;
	mul.wide.s32 	%rd50, %r91, 4;
	add.s64 	%rd51, %rd2, %rd50;
	ld.global.f32 	%f36, [%rd51];
	mul.wide.u32 	%rd52, %r121, 4;
	add.s64 	%rd53, %rd8, %rd52;
	st.local.f32 	[%rd53], %f36;
	mul.lo.s32 	%r12, %r91, %r76;
	mul.wide.u32 	%rd54, %r121, 128;
	add.s64 	%rd9, %rd6, %rd54;
	mov.b32 	%r124, 0;
	@%p9 bra 	$L__BB0_9;
	mov.b32 	%r122, 0;
$L__BB0_8:
	.pragma "nounroll";
	add.s32 	%r93, %r122, %r12;
	mul.wide.s32 	%rd55, %r93, 4;
	add.s64 	%rd56, %rd1, %rd55;
	ld.global.f32 	%f37, [%rd56];
	mul.wide.u32 	%rd57, %r122, 4;
	add.s64 	%rd58, %rd9, %rd57;
	ld.global.f32 	%f38, [%rd56+4];
	ld.global.f32 	%f39, [%rd56+8];
	ld.global.f32 	%f40, [%rd56+12];
	st.local.v4.f32 	[%rd58], {%f37, %f38, %f39, %f40};
	ld.global.f32 	%f41, [%rd56+16];
	ld.global.f32 	%f42, [%rd56+20];
	ld.global.f32 	%f43, [%rd56+24];
	ld.global.f32 	%f44, [%rd56+28];
	st.local.v4.f32 	[%rd58+16], {%f41, %f42, %f43, %f44};
	ld.global.f32 	%f45, [%rd56+32];
	ld.global.f32 	%f46, [%rd56+36];
	ld.global.f32 	%f47, [%rd56+40];
	ld.global.f32 	%f48, [%rd56+44];
	st.local.v4.f32 	[%rd58+32], {%f45, %f46, %f47, %f48};
	ld.global.f32 	%f49, [%rd56+48];
	ld.global.f32 	%f50, [%rd56+52];
	ld.global.f32 	%f51, [%rd56+56];
	ld.global.f32 	%f52, [%rd56+60];
	st.local.v4.f32 	[%rd58+48], {%f49, %f50, %f51, %f52};
	add.s32 	%r122, %r122, 16;
	setp.ne.s32 	%p10, %r122, %r9;
	mov.u32 	%r124, %r9;
	@%p10 bra 	$L__BB0_8;
$L__BB0_9:
	setp.eq.s32 	%p11, %r5, 0;
	@%p11 bra 	$L__BB0_19;
	setp.lt.u32 	%p12, %r6, 7;
	@%p12 bra 	$L__BB0_12;
	add.s32 	%r94, %r124, %r12;
	mul.wide.s32 	%rd59, %r94, 4;
	add.s64 	%rd60, %rd1, %rd59;
	ld.global.f32 	%f53, [%rd60];
	mul.wide.u32 	%rd61, %r124, 4;
	add.s64 	%rd62, %rd9, %rd61;
	st.local.f32 	[%rd62], %f53;
	ld.global.f32 	%f54, [%rd60+4];
	st.local.f32 	[%rd62+4], %f54;
	ld.global.f32 	%f55, [%rd60+8];
	st.local.f32 	[%rd62+8], %f55;
	ld.global.f32 	%f56, [%rd60+12];
	st.local.f32 	[%rd62+12], %f56;
	ld.global.f32 	%f57, [%rd60+16];
	st.local.f32 	[%rd62+16], %f57;
	ld.global.f32 	%f58, [%rd60+20];
	st.local.f32 	[%rd62+20], %f58;
	ld.global.f32 	%f59, [%rd60+24];
	st.local.f32 	[%rd62+24], %f59;
	ld.global.f32 	%f60, [%rd60+28];
	st.local.f32 	[%rd62+28], %f60;
	add.s32 	%r124, %r124, 8;
$L__BB0_12:
	setp.eq.s32 	%p13, %r7, 0;
	@%p13 bra 	$L__BB0_19;
	setp.lt.u32 	%p14, %r8, 3;
	@%p14 bra 	$L__BB0_15;
	add.s32 	%r95, %r124, %r12;
	mul.wide.s32 	%rd63, %r95, 4;
	add.s64 	%rd64, %rd1, %rd63;
	ld.global.f32 	%f61, [%rd64];
	mul.wide.u32 	%rd65, %r124, 4;
	add.s64 	%rd66, %rd9, %rd65;
	st.local.f32 	[%rd66], %f61;
	ld.global.f32 	%f62, [%rd64+4];
	st.local.f32 	[%rd66+4], %f62;
	ld.global.f32 	%f63, [%rd64+8];
	st.local.f32 	[%rd66+8], %f63;
	ld.global.f32 	%f64, [%rd64+12];
	st.local.f32 	[%rd66+12], %f64;
	add.s32 	%r124, %r124, 4;
$L__BB0_15:
	setp.eq.s32 	%p15, %r10, 0;
	@%p15 bra 	$L__BB0_19;
	setp.eq.s32 	%p16, %r10, 1;
	add.s32 	%r96, %r124, %r12;
	mul.wide.s32 	%rd67, %r96, 4;
	add.s64 	%rd10, %rd1, %rd67;
	ld.global.f32 	%f65, [%rd10];
	mul.wide.u32 	%rd68, %r124, 4;
	add.s64 	%rd11, %rd9, %rd68;
	st.local.f32 	[%rd11], %f65;
	@%p16 bra 	$L__BB0_19;
	setp.eq.s32 	%p17, %r10, 2;
	ld.global.f32 	%f66, [%rd10+4];
	st.local.f32 	[%rd11+4], %f66;
	@%p17 bra 	$L__BB0_19;
	ld.global.f32 	%f67, [%rd10+8];
	st.local.f32 	[%rd11+8], %f67;
$L__BB0_19:
	add.s32 	%r121, %r121, 1;
	setp.eq.s32 	%p18, %r121, %r4;
	@%p18 bra 	$L__BB0_26;
	bra.uni 	$L__BB0_6;
$L__BB0_20:
	and.b32  	%r21, %r4, 3;
	sub.s32 	%r84, %r2, %r3;
	setp.gt.u32 	%p5, %r84, -4;
	mov.b32 	%r126, 0;
	@%p5 bra 	$L__BB0_23;
	and.b32  	%r126, %r4, 2147483644;
	mov.b32 	%r140, 0;
$L__BB0_22:
	add.s32 	%r86, %r140, %r2;
	mul.wide.s32 	%rd42, %r86, 4;
	add.s64 	%rd43, %rd2, %rd42;
	ld.global.f32 	%f31, [%rd43];
	mul.wide.u32 	%rd44, %r140, 4;
	add.s64 	%rd45, %rd8, %rd44;
	ld.global.f32 	%f32, [%rd43+4];
	ld.global.f32 	%f33, [%rd43+8];
	ld.global.f32 	%f34, [%rd43+12];
	st.local.v4.f32 	[%rd45], {%f31, %f32, %f33, %f34};
	add.s32 	%r140, %r140, 4;
	setp.eq.s32 	%p6, %r140, %r126;
	@%p6 bra 	$L__BB0_23;
	bra.uni 	$L__BB0_22;
$L__BB0_23:
	setp.eq.s32 	%p7, %r21, 0;
	@%p7 bra 	$L__BB0_26;
	mov.b32 	%r128, 0;
$L__BB0_25:
	.pragma "nounroll";
	add.s32 	%r88, %r126, %r2;
	mul.wide.s32 	%rd46, %r88, 4;
	add.s64 	%rd47, %rd2, %rd46;
	ld.global.f32 	%f35, [%rd47];
	mul.wide.u32 	%rd48, %r126, 4;
	add.s64 	%rd49, %rd8, %rd48;
	st.local.f32 	[%rd49], %f35;
	add.s32 	%r126, %r126, 1;
	add.s32 	%r128, %r128, 1;
	setp.ne.s32 	%p8, %r128, %r21;
	@%p8 bra 	$L__BB0_25;
$L__BB0_26:
	setp.lt.s32 	%p19, %r77, 1;
	@%p19 bra 	$L__BB0_82;
	setp.lt.s32 	%p20, %r76, 1;
	cvt.rn.f32.s32 	%f68, %r75;
	div.rn.f32 	%f1, %f30, %f68;
	mul.wide.s32 	%rd69, %r1, 4;
	add.s64 	%rd12, %rd5, %rd69;
	add.s64 	%rd13, %rd4, %rd69;
	@%p20 bra 	$L__BB0_64;
	and.b32  	%r28, %r4, 15;
	and.b32  	%r29, %r4, 7;
	and.b32  	%r30, %r76, 15;
	and.b32  	%r31, %r76, 7;
	and.b32  	%r32, %r76, 2147483632;
	and.b32  	%r33, %r76, 3;
	sub.s32 	%r34, %r2, %r3;
	and.b32  	%r35, %r4, 2147483632;
	mov.b32 	%r129, 0;
$L__BB0_29:
	setp.lt.s32 	%p33, %r4, 1;
	@%p33 bra 	$L__BB0_45;
	mov.b32 	%r135, 0;
$L__BB0_31:
	setp.lt.u32 	%p34, %r76, 16;
	mov.b32 	%r138, 0;
	mov.f32 	%f336, 0f00000000;
	@%p34 bra 	$L__BB0_34;
	and.b32  	%r109, %r76, 2147483632;
	neg.s32 	%r136, %r109;
	add.s64 	%rd112, %rd4, 32;
	mul.wide.u32 	%rd77, %r135, 128;
	add.s64 	%rd78, %rd6, %rd77;
	add.s64 	%rd113, %rd78, 32;
	mov.f32 	%f336, 0f00000000;
$L__BB0_33:
	.pragma "nounroll";
	ld.local.v4.f32 	{%f74, %f75, %f76, %f77}, [%rd113+-32];
	ld.global.f32 	%f78, [%rd112+-32];
	fma.rn.f32 	%f79, %f74, %f78, %f336;
	ld.global.f32 	%f80, [%rd112+-28];
	fma.rn.f32 	%f81, %f75, %f80, %f79;
	ld.global.f32 	%f82, [%rd112+-24];
	fma.rn.f32 	%f83, %f76, %f82, %f81;
	ld.global.f32 	%f84, [%rd112+-20];
	fma.rn.f32 	%f85, %f77, %f84, %f83;
	ld.local.v4.f32 	{%f86, %f87, %f88, %f89}, [%rd113+-16];
	ld.global.f32 	%f90, [%rd112+-16];
	fma.rn.f32 	%f91, %f86, %f90, %f85;
	ld.global.f32 	%f92, [%rd112+-12];
	fma.rn.f32 	%f93, %f87, %f92, %f91;
	ld.global.f32 	%f94, [%rd112+-8];
	fma.rn.f32 	%f95, %f88, %f94, %f93;
	ld.global.f32 	%f96, [%rd112+-4];
	fma.rn.f32 	%f97, %f89, %f96, %f95;
	ld.local.v4.f32 	{%f98, %f99, %f100, %f101}, [%rd113];
	ld.global.f32 	%f102, [%rd112];
	fma.rn.f32 	%f103, %f98, %f102, %f97;
	ld.global.f32 	%f104, [%rd112+4];
	fma.rn.f32 	%f105, %f99, %f104, %f103;
	ld.global.f32 	%f106, [%rd112+8];
	fma.rn.f32 	%f107, %f100, %f106, %f105;
	ld.global.f32 	%f108, [%rd112+12];
	fma.rn.f32 	%f109, %f101, %f108, %f107;
	ld.local.v4.f32 	{%f110, %f111, %f112, %f113}, [%rd113+16];
	ld.global.f32 	%f114, [%rd112+16];
	fma.rn.f32 	%f115, %f110, %f114, %f109;
	ld.global.f32 	%f116, [%rd112+20];
	fma.rn.f32 	%f117, %f111, %f116, %f115;
	ld.global.f32 	%f118, [%rd112+24];
	fma.rn.f32 	%f119, %f112, %f118, %f117;
	ld.global.f32 	%f120, [%rd112+28];
	fma.rn.f32 	%f336, %f113, %f120, %f119;
	add.s32 	%r136, %r136, 16;
	add.s64 	%rd113, %rd113, 64;
	add.s64 	%rd112, %rd112, 64;
	setp.ne.s32 	%p35, %r136, 0;
	mov.u32 	%r138, %r32;
	@%p35 bra 	$L__BB0_33;
$L__BB0_34:
	setp.eq.s32 	%p36, %r30, 0;
	@%p36 bra 	$L__BB0_44;
	mul.wide.u32 	%rd79, %r135, 128;
	add.s64 	%rd24, %rd6, %rd79;
	add.s32 	%r110, %r30, -1;
	setp.lt.u32 	%p37, %r110, 7;
	@%p37 bra 	$L__BB0_37;
	mul.wide.u32 	%rd80, %r138, 4;
	add.s64 	%rd81, %rd24, %rd80;
	ld.local.f32 	%f122, [%rd81];
	add.s64 	%rd82, %rd4, %rd80;
	ld.global.f32 	%f123, [%rd82];
	fma.rn.f32 	%f124, %f122, %f123, %f336;
	ld.local.f32 	%f125, [%rd81+4];
	ld.global.f32 	%f126, [%rd82+4];
	fma.rn.f32 	%f127, %f125, %f126, %f124;
	ld.local.f32 	%f128, [%rd81+8];
	ld.global.f32 	%f129, [%rd82+8];
	fma.rn.f32 	%f130, %f128, %f129, %f127;
	ld.local.f32 	%f131, [%rd81+12];
	ld.global.f32 	%f132, [%rd82+12];
	fma.rn.f32 	%f133, %f131, %f132, %f130;
	ld.local.f32 	%f134, [%rd81+16];
	ld.global.f32 	%f135, [%rd82+16];
	fma.rn.f32 	%f136, %f134, %f135, %f133;
	ld.local.f32 	%f137, [%rd81+20];
	ld.global.f32 	%f138, [%rd82+20];
	fma.rn.f32 	%f139, %f137, %f138, %f136;
	ld.local.f32 	%f140, [%rd81+24];
	ld.global.f32 	%f141, [%rd82+24];
	fma.rn.f32 	%f142, %f140, %f141, %f139;
	ld.local.f32 	%f143, [%rd81+28];
	ld.global.f32 	%f144, [%rd82+28];
	fma.rn.f32 	%f336, %f143, %f144, %f142;
	add.s32 	%r138, %r138, 8;
$L__BB0_37:
	setp.eq.s32 	%p38, %r31, 0;
	@%p38 bra 	$L__BB0_44;
	add.s32 	%r111, %r31, -1;
	setp.lt.u32 	%p39, %r111, 3;
	@%p39 bra 	$L__BB0_40;
	mul.wide.u32 	%rd83, %r138, 4;
	add.s64 	%rd84, %rd24, %rd83;
	ld.local.f32 	%f146, [%rd84];
	add.s64 	%rd85, %rd4, %rd83;
	ld.global.f32 	%f147, [%rd85];
	fma.rn.f32 	%f148, %f146, %f147, %f336;
	ld.local.f32 	%f149, [%rd84+4];
	ld.global.f32 	%f150, [%rd85+4];
	fma.rn.f32 	%f151, %f149, %f150, %f148;
	ld.local.f32 	%f152, [%rd84+8];
	ld.global.f32 	%f153, [%rd85+8];
	fma.rn.f32 	%f154, %f152, %f153, %f151;
	ld.local.f32 	%f155, [%rd84+12];
	ld.global.f32 	%f156, [%rd85+12];
	fma.rn.f32 	%f336, %f155, %f156, %f154;
	add.s32 	%r138, %r138, 4;
$L__BB0_40:
	setp.eq.s32 	%p40, %r33, 0;
	@%p40 bra 	$L__BB0_44;
	setp.eq.s32 	%p41, %r33, 1;
	mul.wide.u32 	%rd86, %r138, 4;
	add.s64 	%rd25, %rd24, %rd86;
	ld.local.f32 	%f157, [%rd25];
	add.s64 	%rd26, %rd4, %rd86;
	ld.global.f32 	%f158, [%rd26];
	fma.rn.f32 	%f336, %f157, %f158, %f336;
	@%p41 bra 	$L__BB0_44;
	setp.eq.s32 	%p42, %r33, 2;
	ld.local.f32 	%f159, [%rd25+4];
	ld.global.f32 	%f160, [%rd26+4];
	fma.rn.f32 	%f336, %f159, %f160, %f336;
	@%p42 bra 	$L__BB0_44;
	ld.local.f32 	%f161, [%rd25+8];
	ld.global.f32 	%f162, [%rd26+8];
	fma.rn.f32 	%f336, %f161, %f162, %f336;
$L__BB0_44:
	mul.wide.u32 	%rd87, %r135, 4;
	add.s64 	%rd88, %rd7, %rd87;
	st.local.f32 	[%rd88], %f336;
	add.s32 	%r135, %r135, 1;
	setp.eq.s32 	%p43, %r135, %r4;
	@%p43 bra 	$L__BB0_45;
	bra.uni 	$L__BB0_31;
$L__BB0_45:
	mov.b32 	%r130, 0;
$L__BB0_46:
	setp.lt.s32 	%p44, %r4, 1;
	mov.f32 	%f328, 0f00000000;
	@%p44 bra 	$L__BB0_60;
	setp.gt.u32 	%p45, %r34, -16;
	mul.wide.u32 	%rd89, %r130, 4;
	add.s64 	%rd14, %rd6, %rd89;
	mov.f32 	%f328, 0f00000000;
	mov.b32 	%r133, 0;
	@%p45 bra 	$L__BB0_50;
	mov.f32 	%f328, 0f00000000;
	mov.b32 	%r131, 0;
$L__BB0_49:
	.pragma "nounroll";
	mul.wide.u32 	%rd90, %r131, 4;
	add.s64 	%rd91, %rd8, %rd90;
	ld.local.v4.f32 	{%f167, %f168, %f169, %f170}, [%rd91];
	add.s64 	%rd92, %rd7, %rd90;
	ld.local.v4.f32 	{%f171, %f172, %f173, %f174}, [%rd92];
	sub.f32 	%f175, %f167, %f171;
	mul.wide.u32 	%rd93, %r131, 128;
	add.s64 	%rd94, %rd14, %rd93;
	ld.local.f32 	%f176, [%rd94];
	fma.rn.f32 	%f177, %f175, %f176, %f328;
	sub.f32 	%f178, %f168, %f172;
	ld.local.f32 	%f179, [%rd94+128];
	fma.rn.f32 	%f180, %f178, %f179, %f177;
	sub.f32 	%f181, %f169, %f173;
	ld.local.f32 	%f182, [%rd94+256];
	fma.rn.f32 	%f183, %f181, %f182, %f180;
	sub.f32 	%f184, %f170, %f174;
	ld.local.f32 	%f185, [%rd94+384];
	fma.rn.f32 	%f186, %f184, %f185, %f183;
	ld.local.v4.f32 	{%f187, %f188, %f189, %f190}, [%rd91+16];
	ld.local.v4.f32 	{%f191, %f192, %f193, %f194}, [%rd92+16];
	sub.f32 	%f195, %f187, %f191;
	ld.local.f32 	%f196, [%rd94+512];
	fma.rn.f32 	%f197, %f195, %f196, %f186;
	sub.f32 	%f198, %f188, %f192;
	ld.local.f32 	%f199, [%rd94+640];
	fma.rn.f32 	%f200, %f198, %f199, %f197;
	sub.f32 	%f201, %f189, %f193;
	ld.local.f32 	%f202, [%rd94+768];
	fma.rn.f32 	%f203, %f201, %f202, %f200;
	sub.f32 	%f204, %f190, %f194;
	ld.local.f32 	%f205, [%rd94+896];
	fma.rn.f32 	%f206, %f204, %f205, %f203;
	ld.local.v4.f32 	{%f207, %f208, %f209, %f210}, [%rd91+32];
	ld.local.v4.f32 	{%f211, %f212, %f213, %f214}, [%rd92+32];
	sub.f32 	%f215, %f207, %f211;
	ld.local.f32 	%f216, [%rd94+1024];
	fma.rn.f32 	%f217, %f215, %f216, %f206;
	sub.f32 	%f218, %f208, %f212;
	ld.local.f32 	%f219, [%rd94+1152];
	fma.rn.f32 	%f220, %f218, %f219, %f217;
	sub.f32 	%f221, %f209, %f213;
	ld.local.f32 	%f222, [%rd94+1280];
	fma.rn.f32 	%f223, %f221, %f222, %f220;
	sub.f32 	%f224, %f210, %f214;
	ld.local.f32 	%f225, [%rd94+1408];
	fma.rn.f32 	%f226, %f224, %f225, %f223;
	ld.local.v4.f32 	{%f227, %f228, %f229, %f230}, [%rd91+48];
	ld.local.v4.f32 	{%f231, %f232, %f233, %f234}, [%rd92+48];
	sub.f32 	%f235, %f227, %f231;
	ld.local.f32 	%f236, [%rd94+1536];
	fma.rn.f32 	%f237, %f235, %f236, %f226;
	sub.f32 	%f238, %f228, %f232;
	ld.local.f32 	%f239, [%rd94+1664];
	fma.rn.f32 	%f240, %f238, %f239, %f237;
	sub.f32 	%f241, %f229, %f233;
	ld.local.f32 	%f242, [%rd94+1792];
	fma.rn.f32 	%f243, %f241, %f242, %f240;
	sub.f32 	%f244, %f230, %f234;
	ld.local.f32 	%f245, [%rd94+1920];
	fma.rn.f32 	%f328, %f244, %f245, %f243;
	add.s32 	%r131, %r131, 16;
	setp.ne.s32 	%p46, %r131, %r35;
	mov.u32 	%r133, %r35;
	@%p46 bra 	$L__BB0_49;
$L__BB0_50:
	setp.eq.s32 	%p47, %r28, 0;
	@%p47 bra 	$L__BB0_60;
	add.s32 	%r115, %r28, -1;
	setp.lt.u32 	%p48, %r115, 7;
	@%p48 bra 	$L__BB0_53;
	mul.wide.u32 	%rd95, %r133, 4;
	add.s64 	%rd96, %rd8, %rd95;
	ld.local.f32 	%f247, [%rd96];
	add.s64 	%rd97, %rd7, %rd95;
	ld.local.f32 	%f248, [%rd97];
	sub.f32 	%f249, %f247, %f248;
	mul.wide.u32 	%rd98, %r133, 128;
	add.s64 	%rd99, %rd14, %rd98;
	ld.local.f32 	%f250, [%rd99];
	fma.rn.f32 	%f251, %f249, %f250, %f328;
	ld.local.f32 	%f252, [%rd96+4];
	ld.local.f32 	%f253, [%rd97+4];
	sub.f32 	%f254, %f252, %f253;
	ld.local.f32 	%f255, [%rd99+128];
	fma.rn.f32 	%f256, %f254, %f255, %f251;
	ld.local.f32 	%f257, [%rd96+8];
	ld.local.f32 	%f258, [%rd97+8];
	sub.f32 	%f259, %f257, %f258;
	ld.local.f32 	%f260, [%rd99+256];
	fma.rn.f32 	%f261, %f259, %f260, %f256;
	ld.local.f32 	%f262, [%rd96+12];
	ld.local.f32 	%f263, [%rd97+12];
	sub.f32 	%f264, %f262, %f263;
	ld.local.f32 	%f265, [%rd99+384];
	fma.rn.f32 	%f266, %f264, %f265, %f261;
	ld.local.f32 	%f267, [%rd96+16];
	ld.local.f32 	%f268, [%rd97+16];
	sub.f32 	%f269, %f267, %f268;
	ld.local.f32 	%f270, [%rd99+512];
	fma.rn.f32 	%f271, %f269, %f270, %f266;
	ld.local.f32 	%f272, [%rd96+20];
	ld.local.f32 	%f273, [%rd97+20];
	sub.f32 	%f274, %f272, %f273;
	ld.local.f32 	%f275, [%rd99+640];
	fma.rn.f32 	%f276, %f274, %f275, %f271;
	ld.local.f32 	%f277, [%rd96+24];
	ld.local.f32 	%f278, [%rd97+24];
	sub.f32 	%f279, %f277, %f278;
	ld.local.f32 	%f280, [%rd99+768];
	fma.rn.f32 	%f281, %f279, %f280, %f276;
	ld.local.f32 	%f282, [%rd96+28];
	ld.local.f32 	%f283, [%rd97+28];
	sub.f32 	%f284, %f282, %f283;
	ld.local.f32 	%f285, [%rd99+896];
	fma.rn.f32 	%f328, %f284, %f285, %f281;
	add.s32 	%r133, %r133, 8;
$L__BB0_53:
	setp.eq.s32 	%p49, %r29, 0;
	@%p49 bra 	$L__BB0_60;
	add.s32 	%r116, %r29, -1;
	setp.lt.u32 	%p50, %r116, 3;
	@%p50 bra 	$L__BB0_56;
	mul.wide.u32 	%rd100, %r133, 4;
	add.s64 	%rd101, %rd8, %rd100;
	ld.local.f32 	%f287, [%rd101];
	add.s64 	%rd102, %rd7, %rd100;
	ld.local.f32 	%f288, [%rd102];
	sub.f32 	%f289, %f287, %f288;
	mul.wide.u32 	%rd103, %r133, 128;
	add.s64 	%rd104, %rd14, %rd103;
	ld.local.f32 	%f290, [%rd104];
	fma.rn.f32 	%f291, %f289, %f290, %f328;
	ld.local.f32 	%f292, [%rd101+4];
	ld.local.f32 	%f293, [%rd102+4];
	sub.f32 	%f294, %f292, %f293;
	ld.local.f32 	%f295, [%rd104+128];
	fma.rn.f32 	%f296, %f294, %f295, %f291;
	ld.local.f32 	%f297, [%rd101+8];
	ld.local.f32 	%f298, [%rd102+8];
	sub.f32 	%f299, %f297, %f298;
	ld.local.f32 	%f300, [%rd104+256];
	fma.rn.f32 	%f301, %f299, %f300, %f296;
	ld.local.f32 	%f302, [%rd101+12];
	ld.local.f32 	%f303, [%rd102+12];
	sub.f32 	%f304, %f302, %f303;
	ld.local.f32 	%f305, [%rd104+384];
	fma.rn.f32 	%f328, %f304, %f305, %f301;
	add.s32 	%r133, %r133, 4;
$L__BB0_56:
	and.b32  	%r117, %r4, 3;
	setp.eq.s32 	%p51, %r117, 0;
	@%p51 bra 	$L__BB0_60;
	setp.eq.s32 	%p52, %r117, 1;
	mul.wide.u32 	%rd105, %r133, 4;
	add.s64 	%rd15, %rd8, %rd105;
	ld.local.f32 	%f306, [%rd15];
	add.s64 	%rd16, %rd7, %rd105;
	ld.local.f32 	%f307, [%rd16];
	sub.f32 	%f308, %f306, %f307;
	mul.wide.u32 	%rd106, %r133, 128;
	add.s64 	%rd17, %rd14, %rd106;
	ld.local.f32 	%f309, [%rd17];
	fma.rn.f32 	%f328, %f308, %f309, %f328;
	@%p52 bra 	$L__BB0_60;
	setp.eq.s32 	%p53, %r117, 2;
	ld.local.f32 	%f310, [%rd15+4];
	ld.local.f32 	%f311, [%rd16+4];
	sub.f32 	%f312, %f310, %f311;
	ld.local.f32 	%f313, [%rd17+128];
	fma.rn.f32 	%f328, %f312, %f313, %f328;
	@%p53 bra 	$L__BB0_60;
	ld.local.f32 	%f314, [%rd15+8];
	ld.local.f32 	%f315, [%rd16+8];
	sub.f32 	%f316, %f314, %f315;
	ld.local.f32 	%f317, [%rd17+256];
	fma.rn.f32 	%f328, %f316, %f317, %f328;
$L__BB0_60:
	mul.f32 	%f318, %f1, %f328;
	mul.wide.u32 	%rd107, %r130, 4;
	add.s64 	%rd108, %rd5, %rd107;
	atom.global.add.f32 	%f319, [%rd108], %f318;
	add.s32 	%r130, %r130, 1;
	setp.ne.s32 	%p54, %r130, %r76;
	@%p54 bra 	$L__BB0_46;
	setp.ge.s32 	%p55, %r1, %r76;
	@%p55 bra 	$L__BB0_63;
	mul.wide.s32 	%rd109, %r1, 4;
	add.s64 	%rd110, %rd5, %rd109;
	ld.global.f32 	%f320, [%rd110];
	add.s64 	%rd111, %rd4, %rd109;
	st.global.f32 	[%rd111], %f320;
$L__BB0_63:
	atom.global.or.b32 	%r120, [%rd3], 0;
	add.s32 	%r129, %r129, 1;
	setp.eq.s32 	%p56, %r129, %r77;
	@%p56 bra 	$L__BB0_82;
	bra.uni 	$L__BB0_29;
$L__BB0_64:
	and.b32  	%r57, %r4, 15;
	add.s32 	%r58, %r57, -1;
	and.b32  	%r59, %r4, 7;
	add.s32 	%r60, %r59, -1;
	sub.s32 	%r61, %r2, %r3;
	and.b32  	%r62, %r4, 2147483632;
	and.b32  	%r63, %r4, 3;
	mov.b32 	%r141, 0;
$L__BB0_65:
	setp.lt.s32 	%p21, %r4, 1;
	@%p21 bra 	$L__BB0_79;
	setp.gt.u32 	%p22, %r61, -16;
	mov.b32 	%r143, 0;
	@%p22 bra 	$L__BB0_69;
	mov.b32 	%r145, 0;
$L__BB0_68:
	.pragma "nounroll";
	mul.wide.u32 	%rd70, %r145, 4;
	add.s64 	%rd71, %rd7, %rd70;
	mov.f32 	%f69, 0f00000000;
	st.local.v4.f32 	[%rd71], {%f69, %f69, %f69, %f69};
	st.local.v4.f32 	[%rd71+16], {%f69, %f69, %f69, %f69};
	st.local.v4.f32 	[%rd71+32], {%f69, %f69, %f69, %f69};
	st.local.v4.f32 	[%rd71+48], {%f69, %f69, %f69, %f69};
	add.s32 	%r145, %r145, 16;
	setp.eq.s32 	%p23, %r145, %r62;
	mov.u32 	%r143, %r62;
	@%p23 bra 	$L__BB0_69;
	bra.uni 	$L__BB0_68;
$L__BB0_69:
	setp.eq.s32 	%p24, %r57, 0;
	@%p24 bra 	$L__BB0_79;
	setp.lt.u32 	%p25, %r58, 7;
	@%p25 bra 	$L__BB0_72;
	mul.wide.u32 	%rd72, %r143, 4;
	add.s64 	%rd73, %rd7, %rd72;
	mov.b32 	%r100, 0;
	st.local.u32 	[%rd73], %r100;
	st.local.u32 	[%rd73+4], %r100;
	st.local.u32 	[%rd73+8], %r100;
	st.local.u32 	[%rd73+12], %r100;
	st.local.u32 	[%rd73+16], %r100;
	st.local.u32 	[%rd73+20], %r100;
	st.local.u32 	[%rd73+24], %r100;
	st.local.u32 	[%rd73+28], %r100;
	add.s32 	%r143, %r143, 8;
$L__BB0_72:
	setp.eq.s32 	%p26, %r59, 0;
	@%p26 bra 	$L__BB0_79;
	setp.lt.u32 	%p27, %r60, 3;
	@%p27 bra 	$L__BB0_75;
	mul.wide.u32 	%rd74, %r143, 4;
	add.s64 	%rd75, %rd7, %rd74;
	mov.b32 	%r101, 0;
	st.local.u32 	[%rd75], %r101;
	st.local.u32 	[%rd75+4], %r101;
	st.local.u32 	[%rd75+8], %r101;
	st.local.u32 	[%rd75+12], %r101;
	add.s32 	%r143, %r143, 4;
$L__BB0_75:
	setp.eq.s32 	%p28, %r63, 0;
	@%p28 bra 	$L__BB0_79;
	setp.eq.s32 	%p29, %r63, 1;
	mul.wide.u32 	%rd76, %r143, 4;
	add.s64 	%rd27, %rd7, %rd76;
	mov.b32 	%r102, 0;
	st.local.u32 	[%rd27], %r102;
	@%p29 bra 	$L__BB0_79;
	setp.eq.s32 	%p30, %r63, 2;
	mov.b32 	%r103, 0;
	st.local.u32 	[%rd27+4], %r103;
	@%p30 bra 	$L__BB0_79;
	mov.b32 	%r104, 0;
	st.local.u32 	[%rd27+8], %r104;
$L__BB0_79:
	setp.ge.s32 	%p31, %r1, %r76;
	@%p31 bra 	$L__BB0_81;
	ld.global.f32 	%f70, [%rd12];
	st.global.f32 	[%rd13], %f70;
$L__BB0_81:
	atom.global.or.b32 	%r105, [%rd3], 0;
	add.s32 	%r141, %r141, 1;
	setp.ne.s32 	%p32, %r141, %r77;
	@%p32 bra 	$L__BB0_65;
$L__BB0_82:
	ret;

}
	// .globl	_Z12cudaGetErroriiPfS_S_S_i
.visible .entry _Z12cudaGetErroriiPfS_S_S_i(
	.param .u32 _Z12cudaGetErroriiPfS_S_S_i_param_0,
	.param .u32 _Z12cudaGetErroriiPfS_S_S_i_param_1,
	.param .u64 .ptr .align 1 _Z12cudaGetErroriiPfS_S_S_i_param_2,
	.param .u64 .ptr .align 1 _Z12cudaGetErroriiPfS_S_S_i_param_3,
	.param .u64 .ptr .align 1 _Z12cudaGetErroriiPfS_S_S_i_param_4,
	.param .u64 .ptr .align 1 _Z12cudaGetErroriiPfS_S_S_i_param_5,
	.param .u32 _Z12cudaGetErroriiPfS_S_S_i_param_6
)
{
	.reg .pred 	%p<23>;
	.reg .b32 	%r<70>;
	.reg .b32 	%f<202>;
	.reg .b64 	%rd<44>;

	ld.param.u32 	%r39, [_Z12cudaGetErroriiPfS_S_S_i_param_0];
	ld.param.u32 	%r40, [_Z12cudaGetErroriiPfS_S_S_i_param_1];
	ld.param.u64 	%rd11, [_Z12cudaGetErroriiPfS_S_S_i_param_2];
	ld.param.u64 	%rd12, [_Z12cudaGetErroriiPfS_S_S_i_param_3];
	ld.param.u64 	%rd13, [_Z12cudaGetErroriiPfS_S_S_i_param_4];
	ld.param.u64 	%rd10, [_Z12cudaGetErroriiPfS_S_S_i_param_5];
	ld.param.u32 	%r41, [_Z12cudaGetErroriiPfS_S_S_i_param_6];
	cvta.to.global.u64 	%rd1, %rd11;
	cvta.to.global.u64 	%rd2, %rd13;
	cvta.to.global.u64 	%rd3, %rd12;
	setp.lt.s32 	%p1, %r41, 9;
	@%p1 bra 	$L__BB1_2;
	mov.u64 	%rd14, $str$2;
	cvta.global.u64 	%rd15, %rd14;
	mov.u64 	%rd16, $str$1;
	cvta.global.u64 	%rd17, %rd16;
	mov.u64 	%rd18, __unnamed_2;
	cvta.global.u64 	%rd19, %rd18;
	{ // callseq 1, 0
	.param .b64 param0;
	st.param.b64 	[param0], %rd15;
	.param .b64 param1;
	st.param.b64 	[param1], %rd17;
	.param .b32 param2;
	st.param.b32 	[param2], 49;
	.param .b64 param3;
	st.param.b64 	[param3], %rd19;
	.param .b64 param4;
	st.param.b64 	[param4], 1;
	call.uni 
	__assertfail, 
	(
	param0, 
	param1, 
	param2, 
	param3, 
	param4
	);
	} // callseq 1
$L__BB1_2:
	mov.u32 	%r42, %ctaid.x;
	mov.u32 	%r43, %ntid.x;
	mov.u32 	%r44, %tid.x;
	mad.lo.s32 	%r45, %r42, %r43, %r44;
	mul.lo.s32 	%r65, %r41, %r45;
	add.s32 	%r46, %r65, %r41;
	min.s32 	%r2, %r39, %r46;
	setp.ge.s32 	%p2, %r65, %r39;
	@%p2 bra 	$L__BB1_33;
	setp.lt.s32 	%p3, %r41, 1;
	mov.f32 	%f201, 0f00000000;
	@%p3 bra 	$L__BB1_32;
	setp.lt.s32 	%p4, %r40, 1;
	@%p4 bra 	$L__BB1_20;
	and.b32  	%r3, %r40, 15;
	and.b32  	%r4, %r40, 7;
	add.s32 	%r5, %r4, -1;
	and.b32  	%r6, %r40, 2147483632;
	and.b32  	%r7, %r40, 3;
	neg.s32 	%r8, %r6;
	add.s64 	%rd4, %rd1, 32;
	mov.f32 	%f201, 0f00000000;
$L__BB1_6:
	setp.lt.u32 	%p13, %r40, 16;
	mul.wide.s32 	%rd28, %r65, 4;
	add.s64 	%rd29, %rd3, %rd28;
	ld.global.f32 	%f93, [%rd29];
	neg.f32 	%f192, %f93;
	mul.lo.s32 	%r10, %r65, %r40;
	mov.b32 	%r61, 0;
	@%p13 bra 	$L__BB1_9;
	add.s64 	%rd43, %rd2, 32;
	mov.u32 	%r58, %r10;
	mov.u32 	%r59, %r8;
$L__BB1_8:
	.pragma "nounroll";
	mul.wide.s32 	%rd30, %r58, 4;
	add.s64 	%rd31, %rd4, %rd30;
	ld.global.f32 	%f94, [%rd43+-32];
	ld.global.f32 	%f95, [%rd31+-32];
	fma.rn.f32 	%f96, %f94, %f95, %f192;
	ld.global.f32 	%f97, [%rd43+-28];
	ld.global.f32 	%f98, [%rd31+-28];
	fma.rn.f32 	%f99, %f97, %f98, %f96;
	ld.global.f32 	%f100, [%rd43+-24];
	ld.global.f32 	%f101, [%rd31+-24];
	fma.rn.f32 	%f102, %f100, %f101, %f99;
	ld.global.f32 	%f103, [%rd43+-20];
	ld.global.f32 	%f104, [%rd31+-20];
	fma.rn.f32 	%f105, %f103, %f104, %f102;
	ld.global.f32 	%f106, [%rd43+-16];
	ld.global.f32 	%f107, [%rd31+-16];
	fma.rn.f32 	%f108, %f106, %f107, %f105;
	ld.global.f32 	%f109, [%rd43+-12];
	ld.global.f32 	%f110, [%rd31+-12];
	fma.rn.f32 	%f111, %f109, %f110, %f108;
	ld.global.f32 	%f112, [%rd43+-8];
	ld.global.f32 	%f113, [%rd31+-8];
	fma.rn.f32 	%f114, %f112, %f113, %f111;
	ld.global.f32 	%f115, [%rd43+-4];
	ld.global.f32 	%f116, [%rd31+-4];
	fma.rn.f32 	%f117, %f115, %f116, %f114;
	ld.global.f32 	%f118, [%rd43];
	ld.global.f32 	%f119, [%rd31];
	fma.rn.f32 	%f120, %f118, %f119, %f117;
	ld.global.f32 	%f121, [%rd43+4];
	ld.global.f32 	%f122, [%rd31+4];
	fma.rn.f32 	%f123, %f121, %f122, %f120;
	ld.global.f32 	%f124, [%rd43+8];
	ld.global.f32 	%f125, [%rd31+8];
	fma.rn.f32 	%f126, %f124, %f125, %f123;
	ld.global.f32 	%f127, [%rd43+12];
	ld.global.f32 	%f128, [%rd31+12];
	fma.rn.f32 	%f129, %f127, %f128, %f126;
	ld.global.f32 	%f130, [%rd43+16];
	ld.global.f32 	%f131, [%rd31+16];
	fma.rn.f32 	%f132, %f130, %f131, %f129;
	ld.global.f32 	%f133, [%rd43+20];
	ld.global.f32 	%f134, [%rd31+20];
	fma.rn.f32 	%f135, %f133, %f134, %f132;
	ld.global.f32 	%f136, [%rd43+24];
	ld.global.f32 	%f137, [%rd31+24];
	fma.rn.f32 	%f138, %f136, %f137, %f135;
	ld.global.f32 	%f139, [%rd43+28];
	ld.global.f32 	%f140, [%rd31+28];
	fma.rn.f32 	%f192, %f139, %f140, %f138;
	add.s32 	%r59, %r59, 16;
	add.s64 	%rd43, %rd43, 64;
	add.s32 	%r58, %r58, 16;
	setp.ne.s32 	%p14, %r59, 0;
	mov.u32 	%r61, %r6;
	@%p14 bra 	$L__BB1_8;
$L__BB1_9:
	setp.eq.s32 	%p15, %r3, 0;
	@%p15 bra 	$L__BB1_19;
	add.s32 	%r53, %r3, -1;
	setp.lt.u32 	%p16, %r53, 7;
	@%p16 bra 	$L__BB1_12;
	mul.wide.u32 	%rd32, %r61, 4;
	add.s64 	%rd33, %rd2, %rd32;
	ld.global.f32 	%f142, [%rd33];
	add.s32 	%r54, %r61, %r10;
	mul.wide.s32 	%rd34, %r54, 4;
	add.s64 	%rd35, %rd1, %rd34;
	ld.global.f32 	%f143, [%rd35];
	fma.rn.f32 	%f144, %f142, %f143, %f192;
	ld.global.f32 	%f145, [%rd33+4];
	ld.global.f32 	%f146, [%rd35+4];
	fma.rn.f32 	%f147, %f145, %f146, %f144;
	ld.global.f32 	%f148, [%rd33+8];
	ld.global.f32 	%f149, [%rd35+8];
	fma.rn.f32 	%f150, %f148, %f149, %f147;
	ld.global.f32 	%f151, [%rd33+12];
	ld.global.f32 	%f152, [%rd35+12];
	fma.rn.f32 	%f153, %f151, %f152, %f150;
	ld.global.f32 	%f154, [%rd33+16];
	ld.global.f32 	%f155, [%rd35+16];
	fma.rn.f32 	%f156, %f154, %f155, %f153;
	ld.global.f32 	%f157, [%rd33+20];
	ld.global.f32 	%f158, [%rd35+20];
	fma.rn.f32 	%f159, %f157, %f158, %f156;
	ld.global.f32 	%f160, [%rd33+24];
	ld.global.f32 	%f161, [%rd35+24];
	fma.rn.f32 	%f162, %f160, %f161, %f159;
	ld.global.f32 	%f163, [%rd33+28];
	ld.global.f32 	%f164, [%rd35+28];
	fma.rn.f32 	%f192, %f163, %f164, %f162;
	add.s32 	%r61, %r61, 8;
$L__BB1_12:
	setp.eq.s32 	%p17, %r4, 0;
	@%p17 bra 	$L__BB1_19;
	setp.lt.u32 	%p18, %r5, 3;
	@%p18 bra 	$L__BB1_15;
	mul.wide.u32 	%rd36, %r61, 4;
	add.s64 	%rd37, %rd2, %rd36;
	ld.global.f32 	%f166, [%rd37];
	add.s32 	%r55, %r61, %r10;
	mul.wide.s32 	%rd38, %r55, 4;
	add.s64 	%rd39, %rd1, %rd38;
	ld.global.f32 	%f167, [%rd39];
	fma.rn.f32 	%f168, %f166, %f167, %f192;
	ld.global.f32 	%f169, [%rd37+4];
	ld.global.f32 	%f170, [%rd39+4];
	fma.rn.f32 	%f171, %f169, %f170, %f168;
	ld.global.f32 	%f172, [%rd37+8];
	ld.global.f32 	%f173, [%rd39+8];
	fma.rn.f32 	%f174, %f172, %f173, %f171;
	ld.global.f32 	%f175, [%rd37+12];
	ld.global.f32 	%f176, [%rd39+12];
	fma.rn.f32 	%f192, %f175, %f176, %f174;
	add.s32 	%r61, %r61, 4;
$L__BB1_15:
	setp.eq.s32 	%p19, %r7, 0;
	@%p19 bra 	$L__BB1_19;
	setp.eq.s32 	%p20, %r7, 1;
	mul.wide.u32 	%rd40, %r61, 4;
	add.s64 	%rd8, %rd2, %rd40;
	ld.global.f32 	%f177, [%rd8];
	add.s32 	%r56, %r61, %r10;
	mul.wide.s32 	%rd41, %r56, 4;
	add.s64 	%rd9, %rd1, %rd41;
	ld.global.f32 	%f178, [%rd9];
	fma.rn.f32 	%f192, %f177, %f178, %f192;
	@%p20 bra 	$L__BB1_19;
	setp.eq.s32 	%p21, %r7, 2;
	ld.global.f32 	%f179, [%rd8+4];
	ld.global.f32 	%f180, [%rd9+4];
	fma.rn.f32 	%f192, %f179, %f180, %f192;
	@%p21 bra 	$L__BB1_19;
	ld.global.f32 	%f181, [%rd8+8];
	ld.global.f32 	%f182, [%rd9+8];
	fma.rn.f32 	%f192, %f181, %f182, %f192;
$L__BB1_19:
	fma.rn.f32 	%f201, %f192, %f192, %f201;
	add.s32 	%r65, %r65, 1;
	setp.lt.s32 	%p22, %r65, %r2;
	@%p22 bra 	$L__BB1_6;
	bra.uni 	$L__BB1_32;
$L__BB1_20:
	add.s32 	%r47, %r65, 1;
	max.s32 	%r48, %r2, %r47;
	sub.s32 	%r21, %r48, %r65;
	and.b32  	%r22, %r21, 15;
	sub.s32 	%r49, %r65, %r48;
	setp.gt.u32 	%p5, %r49, -16;
	mov.f32 	%f201, 0f00000000;
	@%p5 bra 	$L__BB1_23;
	and.b32  	%r23, %r21, -16;
	mov.b32 	%r64, 0;
	mov.f32 	%f201, 0f00000000;
$L__BB1_22:
	.pragma "nounroll";
	mul.wide.s32 	%rd20, %r65, 4;
	add.s64 	%rd21, %rd3, %rd20;
	ld.global.f32 	%f35, [%rd21];
	fma.rn.f32 	%f36, %f35, %f35, %f201;
	ld.global.f32 	%f37, [%rd21+4];
	fma.rn.f32 	%f38, %f37, %f37, %f36;
	ld.global.f32 	%f39, [%rd21+8];
	fma.rn.f32 	%f40, %f39, %f39, %f38;
	ld.global.f32 	%f41, [%rd21+12];
	fma.rn.f32 	%f42, %f41, %f41, %f40;
	ld.global.f32 	%f43, [%rd21+16];
	fma.rn.f32 	%f44, %f43, %f43, %f42;
	ld.global.f32 	%f45, [%rd21+20];
	fma.rn.f32 	%f46, %f45, %f45, %f44;
	ld.global.f32 	%f47, [%rd21+24];
	fma.rn.f32 	%f48, %f47, %f47, %f46;
	ld.global.f32 	%f49, [%rd21+28];
	fma.rn.f32 	%f50, %f49, %f49, %f48;
	ld.global.f32 	%f51, [%rd21+32];
	fma.rn.f32 	%f52, %f51, %f51, %f50;
	ld.global.f32 	%f53, [%rd21+36];
	fma.rn.f32 	%f54, %f53, %f53, %f52;
	ld.global.f32 	%f55, [%rd21+40];
	fma.rn.f32 	%f56, %f55, %f55, %f54;
	ld.global.f32 	%f57, [%rd21+44];
	fma.rn.f32 	%f58, %f57, %f57, %f56;
	ld.global.f32 	%f59, [%rd21+48];
	fma.rn.f32 	%f60, %f59, %f59, %f58;
	ld.global.f32 	%f61, [%rd21+52];
	fma.rn.f32 	%f62, %f61, %f61, %f60;
	ld.global.f32 	%f63, [%rd21+56];
	fma.rn.f32 	%f64, %f63, %f63, %f62;
	ld.global.f32 	%f65, [%rd21+60];
	fma.rn.f32 	%f201, %f65, %f65, %f64;
	add.s32 	%r65, %r65, 16;
	add.s32 	%r64, %r64, 16;
	setp.ne.s32 	%p6, %r64, %r23;
	@%p6 bra 	$L__BB1_22;
$L__BB1_23:
	setp.eq.s32 	%p7, %r22, 0;
	@%p7 bra 	$L__BB1_32;
	and.b32  	%r29, %r21, 7;
	setp.lt.u32 	%p8, %r22, 8;
	@%p8 bra 	$L__BB1_26;
	mul.wide.s32 	%rd22, %r65, 4;
	add.s64 	%rd23, %rd3, %rd22;
	ld.global.f32 	%f67, [%rd23];
	fma.rn.f32 	%f68, %f67, %f67, %f201;
	ld.global.f32 	%f69, [%rd23+4];
	fma.rn.f32 	%f70, %f69, %f69, %f68;
	ld.global.f32 	%f71, [%rd23+8];
	fma.rn.f32 	%f72, %f71, %f71, %f70;
	ld.global.f32 	%f73, [%rd23+12];
	fma.rn.f32 	%f74, %f73, %f73, %f72;
	ld.global.f32 	%f75, [%rd23+16];
	fma.rn.f32 	%f76, %f75, %f75, %f74;
	ld.global.f32 	%f77, [%rd23+20];
	fma.rn.f32 	%f78, %f77, %f77, %f76;
	ld.global.f32 	%f79, [%rd23+24];
	fma.rn.f32 	%f80, %f79, %f79, %f78;
	ld.global.f32 	%f81, [%rd23+28];
	fma.rn.f32 	%f201, %f81, %f81, %f80;
	add.s32 	%r65, %r65, 8;
$L__BB1_26:
	setp.eq.s32 	%p9, %r29, 0;
	@%p9 bra 	$L__BB1_32;
	and.b32  	%r32, %r21, 3;
	setp.lt.u32 	%p10, %r29, 4;
	@%p10 bra 	$L__BB1_29;
	mul.wide.s32 	%rd24, %r65, 4;
	add.s64 	%rd25, %rd3, %rd24;
	ld.global.f32 	%f83, [%rd25];
	fma.rn.f32 	%f84, %f83, %f83, %f201;
	ld.global.f32 	%f85, [%rd25+4];
	fma.rn.f32 	%f86, %f85, %f85, %f84;
	ld.global.f32 	%f87, [%rd25+8];
	fma.rn.f32 	%f88, %f87, %f87, %f86;
	ld.global.f32 	%f89, [%rd25+12];
	fma.rn.f32 	%f201, %f89, %f89, %f88;
	add.s32 	%r65, %r65, 4;
$L__BB1_29:
	setp.eq.s32 	%p11, %r32, 0;
	@%p11 bra 	$L__BB1_32;
	mov.b32 	%r69, 0;
$L__BB1_31:
	.pragma "nounroll";
	mul.wide.s32 	%rd26, %r65, 4;
	add.s64 	%rd27, %rd3, %rd26;
	ld.global.f32 	%f90, [%rd27];
	fma.rn.f32 	%f201, %f90, %f90, %f201;
	add.s32 	%r65, %r65, 1;
	add.s32 	%r69, %r69, 1;
	setp.ne.s32 	%p12, %r69, %r32;
	@%p12 bra 	$L__BB1_31;
$L__BB1_32:
	cvta.to.global.u64 	%rd42, %rd10;
	atom.global.add.f32 	%f183, [%rd42], %f201;
$L__BB1_33:
	ret;

}


// ===== COMPILED SASS (sm_100) =====

	.target	sm_100

	.elftype	@"ET_EXEC"


//--------------------- .note.nv.tkinfo           --------------------------
	.section	.note.nv.tkinfo,"",@"SHT_NOTE"
	.sectionflags	@"SHF_NOTE_NV_TKINFO"
	.tkinfo
        /*0018*/ 	.word	0x00000002
        /*0030*/ 	.string	""
        /*0030*/ 	.string	"ptxas"
        /*0030*/ 	.string	"Cuda compilation tools, release 13.0, V13.0.88"
        /*0030*/ 	.string	"Build cuda_13.0.r13.0/compiler.36424714_0"
        /*0030*/ 	.string	"-arch sm_100 -m 64 "



//--------------------- .note.nv.cuinfo           --------------------------
	.section	.note.nv.cuinfo,"",@"SHT_NOTE"
	.sectionflags	@"SHF_NOTE_NV_CUINFO"
        /*0018*/ 	.short	0x0002
        /*001a*/ 	.short	0x0064
        /*001c*/ 	.short	0x0082
	.zero		2


//--------------------- .nv.info                  --------------------------
	.section	.nv.info,"",@"SHT_CUDA_INFO"
	.align	4


	//----- nvinfo : EIATTR_REGCOUNT
	.align		4
        /*0000*/ 	.byte	0x04, 0x2f
        /*0002*/ 	.short	(.L_5 - .L_4)
	.align		4
.L_4:
        /*0004*/ 	.word	index@(_Z16cudaUpdateWeightiiifPfS_S_S_Pii)
        /*0008*/ 	.word	0x00000020


	//----- nvinfo : EIATTR_FRAME_SIZE
	.align		4
.L_5:
        /*000c*/ 	.byte	0x04, 0x11
        /*000e*/ 	.short	(.L_7 - .L_6)
	.align		4
.L_6:
        /*0010*/ 	.word	index@($__internal_0_$__cuda_sm3x_div_rn_noftz_f32_slowpath)
        /*0014*/ 	.word	0x00000440


	//----- nvinfo : EIATTR_FRAME_SIZE
	.align		4
.L_7:
        /*0018*/ 	.byte	0x04, 0x11
        /*001a*/ 	.short	(.L_9 - .L_8)
	.align		4
.L_8:
        /*001c*/ 	.word	index@(_Z16cudaUpdateWeightiiifPfS_S_S_Pii)
        /*0020*/ 	.word	0x00000440


	//----- nvinfo : EIATTR_REGCOUNT
	.align		4
.L_9:
        /*0024*/ 	.byte	0x04, 0x2f
        /*0026*/ 	.short	(.L_11 - .L_10)
	.align		4
.L_10:
        /*0028*/ 	.word	index@(_Z12cudaGetErroriiPfS_S_S_i)
        /*002c*/ 	.word	0x00000020


	//----- nvinfo : EIATTR_FRAME_SIZE
	.align		4
.L_11:
        /*0030*/ 	.byte	0x04, 0x11
        /*0032*/ 	.short	(.L_13 - .L_12)
	.align		4
.L_12:
        /*0034*/ 	.word	index@(_Z12cudaGetErroriiPfS_S_S_i)
        /*0038*/ 	.word	0x00000000


	//----- nvinfo : EIATTR_MIN_STACK_SIZE
	.align		4
.L_13:
        /*003c*/ 	.byte	0x04, 0x12
        /*003e*/ 	.short	(.L_15 - .L_14)
	.align		4
.L_14:
        /*0040*/ 	.word	index@(_Z12cudaGetErroriiPfS_S_S_i)
        /*0044*/ 	.word	0x00000000


	//----- nvinfo : EIATTR_MIN_STACK_SIZE
	.align		4
.L_15:
        /*0048*/ 	.byte	0x04, 0x12
        /*004a*/ 	.short	(.L_17 - .L_16)
	.align		4
.L_16:
        /*004c*/ 	.word	index@(_Z16cudaUpdateWeightiiifPfS_S_S_Pii)
        /*0050*/ 	.word	0x00000440
.L_17:


//--------------------- .nv.compat                --------------------------
	.section	.nv.compat,"",@"SHT_CUDA_COMPAT_INFO"
	.align	4
        /*0000*/ 	.byte	0x02, 0x09, 0x00, 0x00, 0x02, 0x02, 0x01, 0x00, 0x02, 0x05, 0x05, 0x00, 0x03, 0x07, 0x01, 0x01
        /*0010*/ 	.byte	0x02, 0x03, 0x00, 0x00, 0x02, 0x06, 0x01, 0x00, 0x04, 0x0b, 0x08, 0x00, 0x01, 0x00, 0x00, 0x00
        /*0020*/ 	.byte	0x00, 0x00, 0x00, 0x00


//--------------------- .nv.info._Z12cudaGetErroriiPfS_S_S_i --------------------------
	.section	.nv.info._Z12cudaGetErroriiPfS_S_S_i,"",@"SHT_CUDA_INFO"
	.sectionflags	@""
	.align	4


	//----- nvinfo : EIATTR_CUDA_API_VERSION
	.align		4
        /*0000*/ 	.byte	0x04, 0x37
        /*0002*/ 	.short	(.L_19 - .L_18)
.L_18:
        /*0004*/ 	.word	0x00000082


	//----- nvinfo : EIATTR_KPARAM_INFO
	.align		4
.L_19:
        /*0008*/ 	.byte	0x04, 0x17
        /*000a*/ 	.short	(.L_21 - .L_20)
.L_20:
        /*000c*/ 	.word	0x00000000
        /*0010*/ 	.short	0x0006
        /*0012*/ 	.short	0x0028
        /*0014*/ 	.byte	0x00, 0xf0, 0x11, 0x00


	//----- nvinfo : EIATTR_KPARAM_INFO
	.align		4
.L_21:
        /*0018*/ 	.byte	0x04, 0x17
        /*001a*/ 	.short	(.L_23 - .L_22)
.L_22:
        /*001c*/ 	.word	0x00000000
        /*0020*/ 	.short	0x0005
        /*0022*/ 	.short	0x0020
        /*0024*/ 	.byte	0x00, 0xf5, 0x21, 0x00


	//----- nvinfo : EIATTR_KPARAM_INFO
	.align		4
.L_23:
        /*0028*/ 	.byte	0x04, 0x17
        /*002a*/ 	.short	(.L_25 - .L_24)
.L_24:
        /*002c*/ 	.word	0x00000000
        /*0030*/ 	.short	0x0004
        /*0032*/ 	.short	0x0018
        /*0034*/ 	.byte	0x00, 0xf5, 0x21, 0x00


	//----- nvinfo : EIATTR_KPARAM_INFO
	.align		4
.L_25:
        /*0038*/ 	.byte	0x04, 0x17
        /*003a*/ 	.short	(.L_27 - .L_26)
.L_26:
        /*003c*/ 	.word	0x00000000
        /*0040*/ 	.short	0x0003
        /*0042*/ 	.short	0x0010
        /*0044*/ 	.byte	0x00, 0xf5, 0x21, 0x00


	//----- nvinfo : EIATTR_KPARAM_INFO
	.align		4
.L_27:
        /*0048*/ 	.byte	0x04, 0x17
        /*004a*/ 	.short	(.L_29 - .L_28)
.L_28:
        /*004c*/ 	.word	0x00000000
        /*0050*/ 	.short	0x0002
        /*0052*/ 	.short	0x0008
        /*0054*/ 	.byte	0x00, 0xf5, 0x21, 0x00


	//----- nvinfo : EIATTR_KPARAM_INFO
	.align		4
.L_29:
        /*0058*/ 	.byte	0x04, 0x17
        /*005a*/ 	.short	(.L_31 - .L_30)
.L_30:
        /*005c*/ 	.word	0x00000000
        /*0060*/ 	.short	0x0001
        /*0062*/ 	.short	0x0004
        /*0064*/ 	.byte	0x00, 0xf0, 0x11, 0x00


	//----- nvinfo : EIATTR_KPARAM_INFO
	.align		4
.L_31:
        /*0068*/ 	.byte	0x04, 0x17
        /*006a*/ 	.short	(.L_33 - .L_32)
.L_32:
        /*006c*/ 	.word	0x00000000
        /*0070*/ 	.short	0x0000
        /*0072*/ 	.short	0x0000
        /*0074*/ 	.byte	0x00, 0xf0, 0x11, 0x00


	//----- nvinfo : EIATTR_SPARSE_MMA_MASK
	.align		4
.L_33:
        /*0078*/ 	.byte	0x03, 0x50
        /*007a*/ 	.short	0x0000


	//----- nvinfo : EIATTR_MAXREG_COUNT
	.align		4
        /*007c*/ 	.byte	0x03, 0x1b
        /*007e*/ 	.short	0x00ff


	//----- nvinfo : EIATTR_EXTERNS
	.align		4
        /*0080*/ 	.byte	0x04, 0x0f
        /*0082*/ 	.short	(.L_35 - .L_34)


	//   ....[0]....
	.align		4
.L_34:
        /*0084*/ 	.word	index@(__assertfail)


	//----- nvinfo : EIATTR_MERCURY_ISA_VERSION
	.align		4
.L_35:
        /*0088*/ 	.byte	0x03, 0x5f
        /*008a*/ 	.short	0x0101


	//----- nvinfo : EIATTR_VRC_CTA_INIT_COUNT
	.align		4
        /*008c*/ 	.byte	0x02, 0x4a
	.zero		1
	.zero		1


	//----- nvinfo : EIATTR_SYSCALL_OFFSETS
	.align		4
        /*0090*/ 	.byte	0x04, 0x46
        /*0092*/ 	.short	(.L_37 - .L_36)


	//   ....[0]....
.L_36:
        /*0094*/ 	.word	0x00000130


	//----- nvinfo : EIATTR_EXIT_INSTR_OFFSETS
	.align		4
.L_37:
        /*0098*/ 	.byte	0x04, 0x1c
        /*009a*/ 	.short	(.L_39 - .L_38)


	//   ....[0]....
.L_38:
        /*009c*/ 	.word	0x000001c0


	//   ....[1]....
        /*00a0*/ 	.word	0x00001970


	//----- nvinfo : EIATTR_CRS_STACK_SIZE
	.align		4
.L_39:
        /*00a4*/ 	.byte	0x04, 0x1e
        /*00a6*/ 	.short	(.L_41 - .L_40)
.L_40:
        /*00a8*/ 	.word	0x00000000


	//----- nvinfo : EIATTR_CBANK_PARAM_SIZE
	.align		4
.L_41:
        /*00ac*/ 	.byte	0x03, 0x19
        /*00ae*/ 	.short	0x002c


	//----- nvinfo : EIATTR_PARAM_CBANK
	.align		4
        /*00b0*/ 	.byte	0x04, 0x0a
        /*00b2*/ 	.short	(.L_43 - .L_42)
	.align		4
.L_42:
        /*00b4*/ 	.word	index@(.nv.constant0._Z12cudaGetErroriiPfS_S_S_i)
        /*00b8*/ 	.short	0x0380
        /*00ba*/ 	.short	0x002c


	//----- nvinfo : EIATTR_SW_WAR
	.align		4
.L_43:
        /*00bc*/ 	.byte	0x04, 0x36
        /*00be*/ 	.short	(.L_45 - .L_44)
.L_44:
        /*00c0*/ 	.word	0x00000008
.L_45:


//--------------------- .nv.info._Z16cudaUpdateWeightiiifPfS_S_S_Pii --------------------------
	.section	.nv.info._Z16cudaUpdateWeightiiifPfS_S_S_Pii,"",@"SHT_CUDA_INFO"
	.sectionflags	@""
	.align	4


	//----- nvinfo : EIATTR_CUDA_API_VERSION
	.align		4
        /*0000*/ 	.byte	0x04, 0x37
        /*0002*/ 	.short	(.L_47 - .L_46)
.L_46:
        /*0004*/ 	.word	0x00000082


	//----- nvinfo : EIATTR_KPARAM_INFO
	.align		4
.L_47:
        /*0008*/ 	.byte	0x04, 0x17
        /*000a*/ 	.short	(.L_49 - .L_48)
.L_48:
        /*000c*/ 	.word	0x00000000
        /*0010*/ 	.short	0x0009
        /*0012*/ 	.short	0x0038
        /*0014*/ 	.byte	0x00, 0xf0, 0x11, 0x00


	//----- nvinfo : EIATTR_KPARAM_INFO
	.align		4
.L_49:
        /*0018*/ 	.byte	0x04, 0x17
        /*001a*/ 	.short	(.L_51 - .L_50)
.L_50:
        /*001c*/ 	.word	0x00000000
        /*0020*/ 	.short	0x0008
        /*0022*/ 	.short	0x0030
        /*0024*/ 	.byte	0x00, 0xf5, 0x21, 0x00


	//----- nvinfo : EIATTR_KPARAM_INFO
	.align		4
.L_51:
        /*0028*/ 	.byte	0x04, 0x17
        /*002a*/ 	.short	(.L_53 - .L_52)
.L_52:
        /*002c*/ 	.word	0x00000000
        /*0030*/ 	.short	0x0007
        /*0032*/ 	.short	0x0028
        /*0034*/ 	.byte	0x00, 0xf5, 0x21, 0x00


	//----- nvinfo : EIATTR_KPARAM_INFO
	.align		4
.L_53:
        /*0038*/ 	.byte	0x04, 0x17
        /*003a*/ 	.short	(.L_55 - .L_54)
.L_54:
        /*003c*/ 	.word	0x00000000
        /*0040*/ 	.short	0x0006
        /*0042*/ 	.short	0x0020
        /*0044*/ 	.byte	0x00, 0xf5, 0x21, 0x00


	//----- nvinfo : EIATTR_KPARAM_INFO
	.align		4
.L_55:
        /*0048*/ 	.byte	0x04, 0x17
        /*004a*/ 	.short	(.L_57 - .L_56)
.L_56:
        /*004c*/ 	.word	0x00000000
        /*0050*/ 	.short	0x0005
        /*0052*/ 	.short	0x0018
        /*0054*/ 	.byte	0x00, 0xf5, 0x21, 0x00


	//----- nvinfo : EIATTR_KPARAM_INFO
	.align		4
.L_57:
        /*0058*/ 	.byte	0x04, 0x17
        /*005a*/ 	.short	(.L_59 - .L_58)
.L_58:
        /*005c*/ 	.word	0x00000000
        /*0060*/ 	.short	0x0004
        /*0062*/ 	.short	0x0010
        /*0064*/ 	.byte	0x00, 0xf5, 0x21, 0x00


	//----- nvinfo : EIATTR_KPARAM_INFO
	.align		4
.L_59:
        /*0068*/ 	.byte	0x04, 0x17
        /*006a*/ 	.short	(.L_61 - .L_60)
.L_60:
        /*006c*/ 	.word	0x00000000
        /*0070*/ 	.short	0x0003
        /*0072*/ 	.short	0x000c
        /*0074*/ 	.byte	0x00, 0xf0, 0x11, 0x00


	//----- nvinfo : EIATTR_KPARAM_INFO
	.align		4
.L_61:
        /*0078*/ 	.byte	0x04, 0x17
        /*007a*/ 	.short	(.L_63 - .L_62)
.L_62:
        /*007c*/ 	.word	0x00000000
        /*0080*/ 	.short	0x0002
        /*0082*/ 	.short	0x0008
        /*0084*/ 	.byte	0x00, 0xf0, 0x11, 0x00


	//----- nvinfo : EIATTR_KPARAM_INFO
	.align		4
.L_63:
        /*0088*/ 	.byte	0x04, 0x17
        /*008a*/ 	.short	(.L_65 - .L_64)
.L_64:
        /*008c*/ 	.word	0x00000000
        /*0090*/ 	.short	0x0001
        /*0092*/ 	.short	0x0004
        /*0094*/ 	.byte	0x00, 0xf0, 0x11, 0x00


	//----- nvinfo : EIATTR_KPARAM_INFO
	.align		4
.L_65:
        /*0098*/ 	.byte	0x04, 0x17
        /*009a*/ 	.short	(.L_67 - .L_66)
.L_66:
        /*009c*/ 	.word	0x00000000
        /*00a0*/ 	.short	0x0000
        /*00a2*/ 	.short	0x0000
        /*00a4*/ 	.byte	0x00, 0xf0, 0x11, 0x00


	//----- nvinfo : EIATTR_SPARSE_MMA_MASK
	.align		4
.L_67:
        /*00a8*/ 	.byte	0x03, 0x50
        /*00aa*/ 	.short	0x0000


	//----- nvinfo : EIATTR_MAXREG_COUNT
	.align		4
        /*00ac*/ 	.byte	0x03, 0x1b
        /*00ae*/ 	.short	0x00ff


	//----- nvinfo : EIATTR_EXTERNS
	.align		4
        /*00b0*/ 	.byte	0x04, 0x0f
        /*00b2*/ 	.short	(.L_69 - .L_68)


	//   ....[0]....
	.align		4
.L_68:
        /*00b4*/ 	.word	index@(__assertfail)


	//----- nvinfo : EIATTR_MERCURY_ISA_VERSION
	.align		4
.L_69:
        /*00b8*/ 	.byte	0x03, 0x5f
        /*00ba*/ 	.short	0x0101


	//----- nvinfo : EIATTR_INT_WARP_WIDE_INSTR_OFFSETS
	.align		4
        /*00bc*/ 	.byte	0x04, 0x31
        /*00be*/ 	.short	(.L_71 - .L_70)


	//   ....[0]....
.L_70:
        /*00c0*/ 	.word	0x00002060


	//   ....[1]....
        /*00c4*/ 	.word	0x000020a0


	//   ....[2]....
        /*00c8*/ 	.word	0x000024f0


	//   ....[3]....
        /*00cc*/ 	.word	0x00002510


	//----- nvinfo : EIATTR_VRC_CTA_INIT_COUNT
	.align		4
.L_71:
        /*00d0*/ 	.byte	0x02, 0x4a
	.zero		1
	.zero		1


	//----- nvinfo : EIATTR_SYSCALL_OFFSETS
	.align		4
        /*00d4*/ 	.byte	0x04, 0x46
        /*00d6*/ 	.short	(.L_73 - .L_72)


	//   ....[0]....
.L_72:
        /*00d8*/ 	.word	0x00000150


	//----- nvinfo : EIATTR_EXIT_INSTR_OFFSETS
	.align		4
.L_73:
        /*00dc*/ 	.byte	0x04, 0x1c
        /*00de*/ 	.short	(.L_75 - .L_74)


	//   ....[0]....
.L_74:
        /*00e0*/ 	.word	0x000001f0


	//   ....[1]....
        /*00e4*/ 	.word	0x00000b40


	//   ....[2]....
        /*00e8*/ 	.word	0x00002140


	//   ....[3]....
        /*00ec*/ 	.word	0x00002590


	//----- nvinfo : EIATTR_CRS_STACK_SIZE
	.align		4
.L_75:
        /*00f0*/ 	.byte	0x04, 0x1e
        /*00f2*/ 	.short	(.L_77 - .L_76)
.L_76:
        /*00f4*/ 	.word	0x00000000


	//----- nvinfo : EIATTR_CBANK_PARAM_SIZE
	.align		4
.L_77:
        /*00f8*/ 	.byte	0x03, 0x19
        /*00fa*/ 	.short	0x003c


	//----- nvinfo : EIATTR_PARAM_CBANK
	.align		4
        /*00fc*/ 	.byte	0x04, 0x0a
        /*00fe*/ 	.short	(.L_79 - .L_78)
	.align		4
.L_78:
        /*0100*/ 	.word	index@(.nv.constant0._Z16cudaUpdateWeightiiifPfS_S_S_Pii)
        /*0104*/ 	.short	0x0380
        /*0106*/ 	.short	0x003c


	//----- nvinfo : EIATTR_SW_WAR
	.align		4
.L_79:
        /*0108*/ 	.byte	0x04, 0x36
        /*010a*/ 	.short	(.L_81 - .L_80)
.L_80:
        /*010c*/ 	.word	0x00000008
.L_81:


//--------------------- .nv.callgraph             --------------------------
	.section	.nv.callgraph,"",@"SHT_CUDA_CALLGRAPH"
	.align	4
	.sectionentsize	8
	.align		4
        /*0000*/ 	.word	0x00000000
	.align		4
        /*0004*/ 	.word	0xffffffff
	.align		4
        /*0008*/ 	.word	index@(_Z12cudaGetErroriiPfS_S_S_i)
	.align		4
        /*000c*/ 	.word	index@(__assertfail)
	.align		4
        /*0010*/ 	.word	index@(_Z16cudaUpdateWeightiiifPfS_S_S_Pii)
	.align		4
        /*0014*/ 	.word	index@(__assertfail)
	.align		4
        /*0018*/ 	.word	0x00000000
	.align		4
        /*001c*/ 	.word	0xfffffffe
	.align		4
        /*0020*/ 	.word	0x00000000
	.align		4
        /*0024*/ 	.word	0xfffffffd
	.align		4
        /*0028*/ 	.word	0x00000000
	.align		4
        /*002c*/ 	.word	0xfffffffc


//--------------------- .nv.constant4             --------------------------
	.section	.nv.constant4,"a",@progbits
	.align	8
	.align		8
.nv.constant4:
        /*0000*/ 	.dword	__assertfail
	.align		8
        /*0008*/ 	.dword	__unnamed_1
	.align		8
        /*0010*/ 	.dword	__unnamed_2
	.align		8
        /*0018*/ 	.dword	$str$1
	.align		8
        /*0020*/ 	.dword	$str$2


//--------------------- .text._Z12cudaGetErroriiPfS_S_S_i --------------------------
	.section	.text._Z12cudaGetErroriiPfS_S_S_i,"ax",@progbits
	.align	128
        .global         _Z12cudaGetErroriiPfS_S_S_i
        .type           _Z12cudaGetErroriiPfS_S_S_i,@function
        .size           _Z12cudaGetErroriiPfS_S_S_i,(.L_x_78 - _Z12cudaGetErroriiPfS_S_S_i)
        .other          _Z12cudaGetErroriiPfS_S_S_i,@"STO_CUDA_ENTRY STV_DEFAULT"
_Z12cudaGetErroriiPfS_S_S_i:
.text._Z12cudaGetErroriiPfS_S_S_i:
[----:B------:R-:W0:Y:S01]  /*0000*/  LDC R1, c[0x0][0x37c] ;  /* 0x0000df00ff017b82 */ /* 0x000e220000000800 */
[----:B------:R-:W1:Y:S02]  /*0010*/  LDCU UR4, c[0x0][0x3a8] ;  /* 0x00007500ff0477ac */ /* 0x000e640008000800 */
[----:B-1----:R-:W-:-:S09]  /*0020*/  UISETP.GE.AND UP0, UPT, UR4, 0x9, UPT ;  /* 0x000000090400788c */ /* 0x002fd2000bf06270 */
[----:B------:R-:W-:Y:S05]  /*0030*/  BRA.U !UP0, `(.L_x_0) ;  /* 0x0000000108407547 */ /* 0x000fea000b800000 */
[----:B------:R-:W-:Y:S01]  /*0040*/  MOV R0, 0x0 ;  /* 0x0000000000007802 */ /* 0x000fe20000000f00 */
[----:B------:R-:W1:Y:S01]  /*0050*/  LDCU.64 UR4, c[0x4][0x20] ;  /* 0x01000400ff0477ac */ /* 0x000e620008000a00 */
[----:B------:R-:W-:Y:S02]  /*0060*/  IMAD.MOV.U32 R8, RZ, RZ, 0x31 ;  /* 0x00000031ff087424 */ /* 0x000fe400078e00ff */
[----:B------:R2:W3:Y:S01]  /*0070*/  LDC.64 R2, c[0x4][R0] ;  /* 0x0100000000027b82 */ /* 0x0004e20000000a00 */
[----:B------:R-:W4:Y:S01]  /*0080*/  LDCU.64 UR6, c[0x4][0x18] ;  /* 0x01000300ff0677ac */ /* 0x000f220008000a00 */
[----:B------:R-:W-:Y:S02]  /*0090*/  IMAD.MOV.U32 R12, RZ, RZ, 0x1 ;  /* 0x00000001ff0c7424 */ /* 0x000fe400078e00ff */
[----:B------:R-:W-:Y:S01]  /*00a0*/  IMAD.MOV.U32 R13, RZ, RZ, RZ ;  /* 0x000000ffff0d7224 */ /* 0x000fe200078e00ff */
[----:B------:R-:W5:Y:S01]  /*00b0*/  LDCU.64 UR8, c[0x4][0x10] ;  /* 0x01000200ff0877ac */ /* 0x000f620008000a00 */
[----:B-1----:R-:W-:-:S02]  /*00c0*/  IMAD.U32 R4, RZ, RZ, UR4 ;  /* 0x00000004ff047e24 */ /* 0x002fc4000f8e00ff */
[----:B------:R-:W-:Y:S02]  /*00d0*/  IMAD.U32 R5, RZ, RZ, UR5 ;  /* 0x00000005ff057e24 */ /* 0x000fe4000f8e00ff */
[----:B----4-:R-:W-:Y:S02]  /*00e0*/  IMAD.U32 R6, RZ, RZ, UR6 ;  /* 0x00000006ff067e24 */ /* 0x010fe4000f8e00ff */
[----:B------:R-:W-:Y:S02]  /*00f0*/  IMAD.U32 R7, RZ, RZ, UR7 ;  /* 0x00000007ff077e24 */ /* 0x000fe4000f8e00ff */
[----:B-----5:R-:W-:Y:S02]  /*0100*/  IMAD.U32 R10, RZ, RZ, UR8 ;  /* 0x00000008ff0a7e24 */ /* 0x020fe4000f8e00ff */
[----:B--2---:R-:W-:-:S07]  /*0110*/  IMAD.U32 R11, RZ, RZ, UR9 ;  /* 0x00000009ff0b7e24 */ /* 0x004fce000f8e00ff */
[----:B------:R-:W-:-:S07]  /*0120*/  LEPC R20, `(.L_x_0) ;  /* 0x000000001014794e */ /* 0x000fce0000000000 */
[----:B0--3--:R-:W-:Y:S05]  /*0130*/  CALL.ABS.NOINC R2 ;  /* 0x0000000002007343 */ /* 0x009fea0003c00000 */
.L_x_0:
[----:B------:R-:W1:Y:S01]  /*0140*/  S2R R3, SR_TID.X ;  /* 0x0000000000037919 */ /* 0x000e620000002100 */
[----:B------:R-:W1:Y:S08]  /*0150*/  S2UR UR4, SR_CTAID.X ;  /* 0x00000000000479c3 */ /* 0x000e700000002500 */
[----:B------:R-:W1:Y:S08]  /*0160*/  LDC R0, c[0x0][0x360] ;  /* 0x0000d800ff007b82 */ /* 0x000e700000000800 */
[----:B------:R-:W2:Y:S08]  /*0170*/  LDC R5, c[0x0][0x3a8] ;  /* 0x0000ea00ff057b82 */ /* 0x000eb00000000800 */
[----:B------:R-:W3:Y:S01]  /*0180*/  LDC R2, c[0x0][0x380] ;  /* 0x0000e000ff027b82 */ /* 0x000ee20000000800 */
[----:B-1----:R-:W-:-:S04]  /*0190*/  IMAD R0, R0, UR4, R3 ;  /* 0x0000000400007c24 */ /* 0x002fc8000f8e0203 */
[----:B--2---:R-:W-:-:S05]  /*01a0*/  IMAD R3, R0, R5, RZ ;  /* 0x0000000500037224 */ /* 0x004fca00078e02ff */
[----:B---3--:R-:W-:-:S13]  /*01b0*/  ISETP.GE.AND P0, PT, R3, R2, PT ;  /* 0x000000020300720c */ /* 0x008fda0003f06270 */
[----:B------:R-:W-:Y:S05]  /*01c0*/  @P0 EXIT ;  /* 0x000000000000094d */ /* 0x000fea0003800000 */
[----:B------:R-:W1:Y:S01]  /*01d0*/  LDC.64 R12, c[0x0][0x358] ;  /* 0x0000d600ff0c7b82 */ /* 0x000e620000000a00 */
[----:B------:R-:W-:Y:S01]  /*01e0*/  ISETP.GE.AND P0, PT, R5, 0x1, PT ;  /* 0x000000010500780c */ /* 0x000fe20003f06270 */
[----:B------:R-:W-:Y:S01]  /*01f0*/  BSSY.RECONVERGENT B0, `(.L_x_1) ;  /* 0x0000173000007945 */ /* 0x000fe20003800200 */
[----:B------:R-:W-:-:S11]  /*0200*/  IMAD.MOV.U32 R0, RZ, RZ, RZ ;  /* 0x000000ffff007224 */ /* 0x000fd600078e00ff */
[----:B------:R-:W-:Y:S05]  /*0210*/  @!P0 BRA `(.L_x_2) ;  /* 0x0000001400c08947 */ /* 0x000fea0003800000 */
[----:B------:R-:W2:Y:S01]  /*0220*/  LDC R7, c[0x0][0x384] ;  /* 0x0000e100ff077b82 */ /* 0x000ea20000000800 */
[----:B------:R-:W-:Y:S02]  /*0230*/  VIADDMNMX R2, R3, R5, R2, PT ;  /* 0x0000000503027246 */ /* 0x000fe40003800102 */
[----:B--2---:R-:W-:-:S13]  /*0240*/  ISETP.GE.AND P0, PT, R7, 0x1, PT ;  /* 0x000000010700780c */ /* 0x004fda0003f06270 */
[----:B------:R-:W-:Y:S05]  /*0250*/  @!P0 BRA `(.L_x_3) ;  /* 0x0000000c00a48947 */ /* 0x000fea0003800000 */
[----:B------:R-:W2:Y:S01]  /*0260*/  LDC.64 R14, c[0x0][0x388] ;  /* 0x0000e200ff0e7b82 */ /* 0x000ea20000000a00 */
[C---:B------:R-:W-:Y:S01]  /*0270*/  LOP3.LUT R4, R7.reuse, 0x7, RZ, 0xc0, !PT ;  /* 0x0000000707047812 */ /* 0x040fe200078ec0ff */
[----:B------:R-:W-:Y:S01]  /*0280*/  BSSY.RECONVERGENT B1, `(.L_x_4) ;  /* 0x00000e5000017945 */ /* 0x000fe20003800200 */
[C---:B------:R-:W-:Y:S02]  /*0290*/  LOP3.LUT R5, R7.reuse, 0x7ffffff0, RZ, 0xc0, !PT ;  /* 0x7ffffff007057812 */ /* 0x040fe400078ec0ff */
[C---:B------:R-:W-:Y:S01]  /*02a0*/  LOP3.LUT R6, R7.reuse, 0xf, RZ, 0xc0, !PT ;  /* 0x0000000f07067812 */ /* 0x040fe200078ec0ff */
[----:B------:R-:W-:Y:S01]  /*02b0*/  VIADD R0, R4, 0xffffffff ;  /* 0xffffffff04007836 */ /* 0x000fe20000000000 */
[----:B------:R-:W-:Y:S01]  /*02c0*/  LOP3.LUT R7, R7, 0x3, RZ, 0xc0, !PT ;  /* 0x0000000307077812 */ /* 0x000fe200078ec0ff */
[----:B------:R-:W-:-:S03]  /*02d0*/  IMAD.MOV R8, RZ, RZ, -R5 ;  /* 0x000000ffff087224 */ /* 0x000fc600078e0a05 */
[----:B------:R-:W-:Y:S01]  /*02e0*/  ISETP.GE.U32.AND P0, PT, R0, 0x3, PT ;  /* 0x000000030000780c */ /* 0x000fe20003f06070 */
[----:B------:R-:W-:Y:S01]  /*02f0*/  IMAD.MOV.U32 R0, RZ, RZ, RZ ;  /* 0x000000ffff007224 */ /* 0x000fe200078e00ff */
[----:B--2---:R-:W-:-:S05]  /*0300*/  IADD3 R14, P1, PT, R14, 0x20, RZ ;  /* 0x000000200e0e7810 */ /* 0x004fca0007f3e0ff */
[----:B------:R-:W-:-:S08]  /*0310*/  IMAD.X R15, RZ, RZ, R15, P1 ;  /* 0x000000ffff0f7224 */ /* 0x000fd000008e060f */
.L_x_11:
[----:B------:R-:W2:Y:S01]  /*0320*/  LDC.64 R16, c[0x0][0x390] ;  /* 0x0000e400ff107b82 */ /* 0x000ea20000000a00 */
[----:B-1----:R-:W-:Y:S02]  /*0330*/  R2UR UR4, R12 ;  /* 0x000000000c0472ca */ /* 0x002fe400000e0000 */
[----:B------:R-:W-:Y:S01]  /*0340*/  R2UR UR5, R13 ;  /* 0x000000000d0572ca */ /* 0x000fe200000e0000 */
[----:B--2---:R-:W-:-:S12]  /*0350*/  IMAD.WIDE R16, R3, 0x4, R16 ;  /* 0x0000000403107825 */ /* 0x004fd800078e0210 */
[----:B------:R-:W2:Y:S01]  /*0360*/  LDG.E R16, desc[UR4][R16.64] ;  /* 0x0000000410107981 */ /* 0x000ea2000c1e1900 */
[----:B------:R-:W1:Y:S01]  /*0370*/  LDCU UR4, c[0x0][0x384] ;  /* 0x00007080ff0477ac */ /* 0x000e620008000800 */
[----:B------:R-:W-:Y:S01]  /*0380*/  IMAD.MOV.U32 R9, RZ, RZ, RZ ;  /* 0x000000ffff097224 */ /* 0x000fe200078e00ff */
[----:B-1----:R-:W-:Y:S02]  /*0390*/  UISETP.GE.U32.AND UP0, UPT, UR4, 0x10, UPT ;  /* 0x000000100400788c */ /* 0x002fe4000bf06070 */
[----:B------:R-:W-:Y:S02]  /*03a0*/  IMAD R10, R3, UR4, RZ ;  /* 0x00000004030a7c24 */ /* 0x000fe4000f8e02ff */
[----:B--2---:R-:W-:-:S05]  /*03b0*/  FADD R11, -R16, -RZ ;  /* 0x800000ff100b7221 */ /* 0x004fca0000000100 */
[----:B------:R-:W-:Y:S05]  /*03c0*/  BRA.U !UP0, `(.L_x_5) ;  /* 0x00000005084c7547 */ /* 0x000fea000b800000 */
[----:B------:R-:W1:Y:S01]  /*03d0*/  LDCU.64 UR4, c[0x0][0x398] ;  /* 0x00007300ff0477ac */ /* 0x000e620008000a00 */
[----:B------:R-:W-:Y:S01]  /*03e0*/  BSSY.RECONVERGENT B2, `(.L_x_6) ;  /* 0x0000050000027945 */ /* 0x000fe20003800200 */
[----:B------:R-:W-:Y:S02]  /*03f0*/  IMAD.MOV.U32 R9, RZ, RZ, R10 ;  /* 0x000000ffff097224 */ /* 0x000fe400078e000a */
[----:B------:R-:W-:Y:S01]  /*0400*/  IMAD.MOV.U32 R20, RZ, RZ, R8 ;  /* 0x000000ffff147224 */ /* 0x000fe200078e0008 */
[----:B-1----:R-:W-:-:S04]  /*0410*/  UIADD3 UR4, UP0, UPT, UR4, 0x20, URZ ;  /* 0x0000002004047890 */ /* 0x002fc8000ff1e0ff */
[----:B------:R-:W-:Y:S02]  /*0420*/  UIADD3.X UR5, UPT, UPT, URZ, UR5, URZ, UP0, !UPT ;  /* 0x00000005ff057290 */ /* 0x000fe400087fe4ff */
[----:B------:R-:W-:-:S04]  /*0430*/  IMAD.U32 R24, RZ, RZ, UR4 ;  /* 0x00000004ff187e24 */ /* 0x000fc8000f8e00ff */
[----:B------:R-:W-:-:S07]  /*0440*/  IMAD.U32 R25, RZ, RZ, UR5 ;  /* 0x00000005ff197e24 */ /* 0x000fce000f8e00ff */
.L_x_7:
[C---:B------:R-:W-:Y:S01]  /*0450*/  R2UR UR4, R12.reuse ;  /* 0x000000000c0472ca */ /* 0x040fe200000e0000 */
[----:B------:R-:W-:Y:S01]  /*0460*/  IMAD.WIDE R16, R9, 0x4, R14 ;  /* 0x0000000409107825 */ /* 0x000fe200078e020e */
[C---:B------:R-:W-:Y:S02]  /*0470*/  R2UR UR5, R13.reuse ;  /* 0x000000000d0572ca */ /* 0x040fe400000e0000 */
[C---:B------:R-:W-:Y:S01]  /*0480*/  R2UR UR6, R12.reuse ;  /* 0x000000000c0672ca */ /* 0x040fe200000e0000 */
[----:B------:R-:W-:Y:S01]  /*0490*/  IMAD.MOV.U32 R18, RZ, RZ, R24 ;  /* 0x000000ffff127224 */ /* 0x000fe200078e0018 */
[C---:B------:R-:W-:Y:S01]  /*04a0*/  R2UR UR7, R13.reuse ;  /* 0x000000000d0772ca */ /* 0x040fe200000e0000 */
[----:B------:R-:W-:Y:S01]  /*04b0*/  IMAD.MOV.U32 R19, RZ, RZ, R25 ;  /* 0x000000ffff137224 */ /* 0x000fe200078e0019 */
[----:B------:R-:W-:Y:S02]  /*04c0*/  R2UR UR8, R12 ;  /* 0x000000000c0872ca */ /* 0x000fe400000e0000 */
[----:B------:R-:W-:-:S02]  /*04d0*/  R2UR UR9, R13 ;  /* 0x000000000d0972ca */ /* 0x000fc400000e0000 */
[C---:B------:R-:W-:Y:S02]  /*04e0*/  R2UR UR10, R12.reuse ;  /* 0x000000000c0a72ca */ /* 0x040fe400000e0000 */
[----:B------:R-:W-:Y:S01]  /*04f0*/  R2UR UR11, R13 ;  /* 0x000000000d0b72ca */ /* 0x000fe200000e0000 */
[----:B------:R-:W2:Y:S04]  /*0500*/  LDG.E R24, desc[UR4][R18.64+-0x20] ;  /* 0xffffe00412187981 */ /* 0x000ea8000c1e1900 */
[----:B------:R-:W2:Y:S04]  /*0510*/  LDG.E R23, desc[UR6][R16.64+-0x20] ;  /* 0xffffe00610177981 */ /* 0x000ea8000c1e1900 */
[----:B------:R-:W3:Y:S04]  /*0520*/  LDG.E R26, desc[UR4][R18.64+-0x1c] ;  /* 0xffffe404121a7981 */ /* 0x000ee8000c1e1900 */
[----:B------:R-:W3:Y:S04]  /*0530*/  LDG.E R25, desc[UR6][R16.64+-0x1c] ;  /* 0xffffe40610197981 */ /* 0x000ee8000c1e1900 */
[----:B------:R-:W4:Y:S04]  /*0540*/  LDG.E R21, desc[UR8][R18.64+-0x18] ;  /* 0xffffe80812157981 */ /* 0x000f28000c1e1900 */
[----:B------:R-:W4:Y:S01]  /*0550*/  LDG.E R22, desc[UR10][R16.64+-0x18] ;  /* 0xffffe80a10167981 */ /* 0x000f22000c1e1900 */
[----:B------:R-:W-:-:S02]  /*0560*/  R2UR UR12, R12 ;  /* 0x000000000c0c72ca */ /* 0x000fc400000e0000 */
[----:B------:R-:W-:Y:S01]  /*0570*/  R2UR UR13, R13 ;  /* 0x000000000d0d72ca */ /* 0x000fe200000e0000 */
[----:B------:R-:W5:Y:S01]  /*0580*/  LDG.E R27, desc[UR10][R16.64+0x14] ;  /* 0x0000140a101b7981 */ /* 0x000f62000c1e1900 */
[----:B--2---:R-:W-:-:S03]  /*0590*/  FFMA R23, R24, R23, R11 ;  /* 0x0000001718177223 */ /* 0x004fc6000000000b */
[----:B------:R-:W2:Y:S04]  /*05a0*/  LDG.E R11, desc[UR4][R18.64+-0x14] ;  /* 0xffffec04120b7981 */ /* 0x000ea8000c1e1900 */
[----:B------:R-:W2:Y:S01]  /*05b0*/  LDG.E R24, desc[UR6][R16.64+-0x14] ;  /* 0xffffec0610187981 */ /* 0x000ea2000c1e1900 */
[----:B---3--:R-:W-:-:S03]  /*05c0*/  FFMA R28, R26, R25, R23 ;  /* 0x000000191a1c7223 */ /* 0x008fc60000000017 */
[----:B------:R-:W3:Y:S04]  /*05d0*/  LDG.E R23, desc[UR8][R18.64+-0x10] ;  /* 0xfffff00812177981 */ /* 0x000ee8000c1e1900 */
[----:B------:R-:W3:Y:S01]  /*05e0*/  LDG.E R26, desc[UR4][R16.64+-0x10] ;  /* 0xfffff004101a7981 */ /* 0x000ee2000c1e1900 */
[----:B----4-:R-:W-:-:S03]  /*05f0*/  FFMA R28, R21, R22, R28 ;  /* 0x00000016151c7223 */ /* 0x010fc6000000001c */
[----:B------:R-:W4:Y:S04]  /*0600*/  LDG.E R21, desc[UR6][R18.64+-0xc] ;  /* 0xfffff40612157981 */ /* 0x000f28000c1e1900 */
[----:B------:R-:W4:Y:S01]  /*0610*/  LDG.E R22, desc[UR10][R16.64+-0xc] ;  /* 0xfffff40a10167981 */ /* 0x000f22000c1e1900 */
        /* <DEDUP_REMOVED lines=18> */
[C---:B------:R-:W-:Y:S02]  /*0740*/  R2UR UR14, R12.reuse ;  /* 0x000000000c0e72ca */ /* 0x040fe400000e0000 */
[C---:B------:R-:W-:Y:S02]  /*0750*/  R2UR UR15, R13.reuse ;  /* 0x000000000d0f72ca */ /* 0x040fe400000e0000 */
[----:B------:R-:W-:Y:S02]  /*0760*/  R2UR UR16, R12 ;  /* 0x000000000c1072ca */ /* 0x000fe400000e0000 */
[----:B------:R-:W-:-:S02]  /*0770*/  R2UR UR17, R13 ;  /* 0x000000000d1172ca */ /* 0x000fc400000e0000 */
[----:B------:R-:W-:Y:S02]  /*0780*/  R2UR UR18, R12 ;  /* 0x000000000c1272ca */ /* 0x000fe400000e0000 */
[----:B------:R-:W-:Y:S01]  /*0790*/  R2UR UR19, R13 ;  /* 0x000000000d1372ca */ /* 0x000fe200000e0000 */
[----:B--2---:R-:W-:Y:S02]  /*07a0*/  FFMA R24, R11, R24, R28 ;  /* 0x000000180b187223 */ /* 0x004fe4000000001c */
[----:B------:R-:W2:Y:S04]  /*07b0*/  LDG.E R11, desc[UR6][R16.64+0x10] ;  /* 0x00001006100b7981 */ /* 0x000ea8000c1e1900 */
[----:B------:R-:W5:Y:S01]  /*07c0*/  LDG.E R28, desc[UR8][R18.64+0x14] ;  /* 0x00001408121c7981 */ /* 0x000f62000c1e1900 */
[----:B---3--:R-:W-:-:S03]  /*07d0*/  FFMA R23, R23, R26, R24 ;  /* 0x0000001a17177223 */ /* 0x008fc60000000018 */
[----:B------:R-:W2:Y:S04]  /*07e0*/  LDG.E R24, desc[UR4][R18.64+0x10] ;  /* 0x0000100412187981 */ /* 0x000ea8000c1e1900 */
[----:B------:R-:W3:Y:S01]  /*07f0*/  LDG.E R26, desc[UR16][R18.64+0x1c] ;  /* 0x00001c10121a7981 */ /* 0x000ee2000c1e1900 */
[----:B----4-:R-:W-:-:S03]  /*0800*/  FFMA R25, R22, R21, R23 ;  /* 0x0000001516197223 */ /* 0x010fc60000000017 */
[----:B------:R-:W4:Y:S04]  /*0810*/  LDG.E R21, desc[UR12][R18.64+0x18] ;  /* 0x0000180c12157981 */ /* 0x000f28000c1e1900 */
[----:B------:R-:W4:Y:S04]  /*0820*/  LDG.E R22, desc[UR14][R16.64+0x18] ;  /* 0x0000180e10167981 */ /* 0x000f28000c1e1900 */
[----:B------:R-:W3:Y:S01]  /*0830*/  LDG.E R23, desc[UR18][R16.64+0x1c] ;  /* 0x00001c1210177981 */ /* 0x000ee2000c1e1900 */
[----:B------:R-:W-:-:S05]  /*0840*/  VIADD R20, R20, 0x10 ;  /* 0x0000001014147836 */ /* 0x000fca0000000000 */
[----:B------:R-:W-:Y:S01]  /*0850*/  ISETP.NE.AND P1, PT, R20, RZ, PT ;  /* 0x000000ff1400720c */ /* 0x000fe20003f25270 */
[----:B------:R-:W-:Y:S02]  /*0860*/  VIADD R9, R9, 0x10 ;  /* 0x0000001009097836 */ /* 0x000fe40000000000 */
[----:B--2---:R-:W-:Y:S01]  /*0870*/  FFMA R11, R24, R11, R25 ;  /* 0x0000000b180b7223 */ /* 0x004fe20000000019 */
[----:B------:R-:W-:-:S03]  /*0880*/  IADD3 R24, P2, PT, R18, 0x40, RZ ;  /* 0x0000004012187810 */ /* 0x000fc60007f5e0ff */
[----:B-----5:R-:W-:Y:S02]  /*0890*/  FFMA R28, R28, R27, R11 ;  /* 0x0000001b1c1c7223 */ /* 0x020fe4000000000b */
[----:B------:R-:W-:Y:S02]  /*08a0*/  IMAD.X R25, RZ, RZ, R19, P2 ;  /* 0x000000ffff197224 */ /* 0x000fe400010e0613 */
[----:B----4-:R-:W-:-:S04]  /*08b0*/  FFMA R21, R21, R22, R28 ;  /* 0x0000001615157223 */ /* 0x010fc8000000001c */
[----:B---3--:R-:W-:Y:S01]  /*08c0*/  FFMA R11, R26, R23, R21 ;  /* 0x000000171a0b7223 */ /* 0x008fe20000000015 */
[----:B------:R-:W-:Y:S06]  /*08d0*/  @P1 BRA `(.L_x_7) ;  /* 0xfffffff800dc1947 */ /* 0x000fec000383ffff */
[----:B------:R-:W-:Y:S05]  /*08e0*/  BSYNC.RECONVERGENT B2 ;  /* 0x0000000000027941 */ /* 0x000fea0003800200 */
.L_x_6:
[----:B------:R-:W-:-:S07]  /*08f0*/  IMAD.MOV.U32 R9, RZ, RZ, R5 ;  /* 0x000000ffff097224 */ /* 0x000fce00078e0005 */
.L_x_5:
[----:B------:R-:W-:-:S13]  /*0900*/  ISETP.NE.AND P1, PT, R6, RZ, PT ;  /* 0x000000ff0600720c */ /* 0x000fda0003f25270 */
[----:B------:R-:W-:Y:S05]  /*0910*/  @!P1 BRA `(.L_x_8) ;  /* 0x0000000400dc9947 */ /* 0x000fea0003800000 */
[----:B------:R-:W-:Y:S01]  /*0920*/  VIADD R16, R6, 0xffffffff ;  /* 0xffffffff06107836 */ /* 0x000fe20000000000 */
[----:B------:R-:W-:-:S04]  /*0930*/  ISETP.NE.AND P2, PT, R4, RZ, PT ;  /* 0x000000ff0400720c */ /* 0x000fc80003f45270 */
[----:B------:R-:W-:-:S13]  /*0940*/  ISETP.GE.U32.AND P1, PT, R16, 0x7, PT ;  /* 0x000000071000780c */ /* 0x000fda0003f26070 */
[----:B------:R-:W-:Y:S05]  /*0950*/  @!P1 BRA `(.L_x_9) ;  /* 0x0000000000c09947 */ /* 0x000fea0003800000 */
[----:B------:R-:W1:Y:S01]  /*0960*/  LDC.64 R16, c[0x0][0x388] ;  /* 0x0000e200ff107b82 */ /* 0x000e620000000a00 */
[----:B------:R-:W-:Y:S01]  /*0970*/  R2UR UR4, R12 ;  /* 0x000000000c0472ca */ /* 0x000fe200000e0000 */
[----:B------:R-:W-:Y:S01]  /*0980*/  IMAD.IADD R21, R10, 0x1, R9 ;  /* 0x000000010a157824 */ /* 0x000fe200078e0209 */
[C---:B------:R-:W-:Y:S02]  /*0990*/  R2UR UR5, R13.reuse ;  /* 0x000000000d0572ca */ /* 0x040fe400000e0000 */
[C---:B------:R-:W-:Y:S02]  /*09a0*/  R2UR UR6, R12.reuse ;  /* 0x000000000c0672ca */ /* 0x040fe400000e0000 */
[C---:B------:R-:W-:Y:S01]  /*09b0*/  R2UR UR7, R13.reuse ;  /* 0x000000000d0772ca */ /* 0x040fe200000e0000 */
[----:B------:R-:W2:Y:S01]  /*09c0*/  LDC.64 R18, c[0x0][0x398] ;  /* 0x0000e600ff127b82 */ /* 0x000ea20000000a00 */
[----:B------:R-:W-:Y:S02]  /*09d0*/  R2UR UR8, R12 ;  /* 0x000000000c0872ca */ /* 0x000fe400000e0000 */
[----:B------:R-:W-:-:S02]  /*09e0*/  R2UR UR9, R13 ;  /* 0x000000000d0972ca */ /* 0x000fc400000e0000 */
[C---:B------:R-:W-:Y:S02]  /*09f0*/  R2UR UR10, R12.reuse ;  /* 0x000000000c0a72ca */ /* 0x040fe400000e0000 */
[C---:B------:R-:W-:Y:S02]  /*0a00*/  R2UR UR11, R13.reuse ;  /* 0x000000000d0b72ca */ /* 0x040fe400000e0000 */
[C---:B------:R-:W-:Y:S02]  /*0a10*/  R2UR UR12, R12.reuse ;  /* 0x000000000c0c72ca */ /* 0x040fe400000e0000 */
[C---:B------:R-:W-:Y:S02]  /*0a20*/  R2UR UR13, R13.reuse ;  /* 0x000000000d0d72ca */ /* 0x040fe400000e0000 */
[----:B------:R-:W-:Y:S02]  /*0a30*/  R2UR UR14, R12 ;  /* 0x000000000c0e72ca */ /* 0x000fe400000e0000 */
[----:B------:R-:W-:Y:S01]  /*0a40*/  R2UR UR15, R13 ;  /* 0x000000000d0f72ca */ /* 0x000fe200000e0000 */
[----:B-1----:R-:W-:-:S05]  /*0a50*/  IMAD.WIDE R16, R21, 0x4, R16 ;  /* 0x0000000415107825 */ /* 0x002fca00078e0210 */
[----:B------:R-:W3:Y:S01]  /*0a60*/  LDG.E R21, desc[UR6][R16.64] ;  /* 0x0000000610157981 */ /* 0x000ee2000c1e1900 */
[----:B--2---:R-:W-:-:S03]  /*0a70*/  IMAD.WIDE.U32 R18, R9, 0x4, R18 ;  /* 0x0000000409127825 */ /* 0x004fc600078e0012 */
[----:B------:R-:W2:Y:S04]  /*0a80*/  LDG.E R22, desc[UR10][R16.64+0x4] ;  /* 0x0000040a10167981 */ /* 0x000ea8000c1e1900 */
[----:B------:R-:W3:Y:S04]  /*0a90*/  LDG.E R20, desc[UR4][R18.64] ;  /* 0x0000000412147981 */ /* 0x000ee8000c1e1900 */
[----:B------:R-:W2:Y:S04]  /*0aa0*/  LDG.E R23, desc[UR8][R18.64+0x4] ;  /* 0x0000040812177981 */ /* 0x000ea8000c1e1900 */
[----:B------:R-:W4:Y:S04]  /*0ab0*/  LDG.E R24, desc[UR14][R16.64+0x8] ;  /* 0x0000080e10187981 */ /* 0x000f28000c1e1900 */
[----:B------:R-:W4:Y:S01]  /*0ac0*/  LDG.E R25, desc[UR12][R18.64+0x8] ;  /* 0x0000080c12197981 */ /* 0x000f22000c1e1900 */
[----:B------:R-:W-:-:S02]  /*0ad0*/  R2UR UR16, R12 ;  /* 0x000000000c1072ca */ /* 0x000fc400000e0000 */
[C---:B------:R-:W-:Y:S01]  /*0ae0*/  R2UR UR17, R13.reuse ;  /* 0x000000000d1172ca */ /* 0x040fe200000e0000 */
[----:B------:R-:W5:Y:S01]  /*0af0*/  LDG.E R26, desc[UR10][R16.64+0x10] ;  /* 0x0000100a101a7981 */ /* 0x000f62000c1e1900 */
[C---:B------:R-:W-:Y:S02]  /*0b00*/  R2UR UR18, R12.reuse ;  /* 0x000000000c1272ca */ /* 0x040fe400000e0000 */
[C---:B------:R-:W-:Y:S01]  /*0b10*/  R2UR UR19, R13.reuse ;  /* 0x000000000d1372ca */ /* 0x040fe200000e0000 */
[----:B------:R-:W5:Y:S01]  /*0b20*/  LDG.E R27, desc[UR14][R16.64+0x14] ;  /* 0x0000140e101b7981 */ /* 0x000f62000c1e1900 */
[----:B------:R-:W-:Y:S02]  /*0b30*/  R2UR UR20, R12 ;  /* 0x000000000c1472ca */ /* 0x000fe400000e0000 */
[----:B------:R-:W-:Y:S01]  /*0b40*/  R2UR UR21, R13 ;  /* 0x000000000d1572ca */ /* 0x000fe200000e0000 */
[----:B------:R-:W5:Y:S01]  /*0b50*/  LDG.E R29, desc[UR4][R16.64+0x1c] ;  /* 0x00001c04101d7981 */ /* 0x000f62000c1e1900 */
[----:B---3--:R-:W-:-:S03]  /*0b60*/  FFMA R20, R20, R21, R11 ;  /* 0x0000001514147223 */ /* 0x008fc6000000000b */
[----:B------:R-:W3:Y:S01]  /*0b70*/  LDG.E R11, desc[UR4][R18.64+0xc] ;  /* 0x00000c04120b7981 */ /* 0x000ee2000c1e1900 */
[----:B--2---:R-:W-:-:S03]  /*0b80*/  FFMA R22, R23, R22, R20 ;  /* 0x0000001617167223 */ /* 0x004fc60000000014 */
[----:B------:R-:W3:Y:S04]  /*0b90*/  LDG.E R20, desc[UR6][R16.64+0xc] ;  /* 0x00000c0610147981 */ /* 0x000ee8000c1e1900 */
[----:B------:R-:W2:Y:S01]  /*0ba0*/  LDG.E R21, desc[UR16][R18.64+0x18] ;  /* 0x0000181012157981 */ /* 0x000ea2000c1e1900 */
[----:B----4-:R-:W-:-:S03]  /*0bb0*/  FFMA R28, R25, R24, R22 ;  /* 0x00000018191c7223 */ /* 0x010fc60000000016 */
[----:B------:R-:W5:Y:S04]  /*0bc0*/  LDG.E R25, desc[UR8][R18.64+0x10] ;  /* 0x0000100812197981 */ /* 0x000f68000c1e1900 */
[----:B------:R-:W4:Y:S04]  /*0bd0*/  LDG.E R22, desc[UR12][R18.64+0x14] ;  /* 0x0000140c12167981 */ /* 0x000f28000c1e1900 */
[----:B------:R-:W2:Y:S04]  /*0be0*/  LDG.E R24, desc[UR18][R16.64+0x18] ;  /* 0x0000181210187981 */ /* 0x000ea8000c1e1900 */
[----:B------:R-:W2:Y:S01]  /*0bf0*/  LDG.E R23, desc[UR20][R18.64+0x1c] ;  /* 0x00001c1412177981 */ /* 0x000ea2000c1e1900 */
[----:B------:R-:W-:-:S02]  /*0c00*/  VIADD R9, R9, 0x8 ;  /* 0x0000000809097836 */ /* 0x000fc40000000000 */
[----:B---3--:R-:W-:-:S04]  /*0c10*/  FFMA R20, R11, R20, R28 ;  /* 0x000000140b147223 */ /* 0x008fc8000000001c */
[----:B-----5:R-:W-:-:S04]  /*0c20*/  FFMA R25, R25, R26, R20 ;  /* 0x0000001a19197223 */ /* 0x020fc80000000014 */
[----:B----4-:R-:W-:-:S04]  /*0c30*/  FFMA R22, R22, R27, R25 ;  /* 0x0000001b16167223 */ /* 0x010fc80000000019 */
[----:B--2---:R-:W-:-:S04]  /*0c40*/  FFMA R22, R21, R24, R22 ;  /* 0x0000001815167223 */ /* 0x004fc80000000016 */
[----:B------:R-:W-:-:S07]  /*0c50*/  FFMA R11, R23, R29, R22 ;  /* 0x0000001d170b7223 */ /* 0x000fce0000000016 */
.L_x_9:
[----:B------:R-:W-:Y:S05]  /*0c60*/  @!P2 BRA `(.L_x_8) ;  /* 0x000000040008a947 */ /* 0x000fea0003800000 */
[----:B------:R-:W-:Y:S01]  /*0c70*/  ISETP.NE.AND P1, PT, R7, RZ, PT ;  /* 0x000000ff0700720c */ /* 0x000fe20003f25270 */
[----:B------:R-:W-:-:S12]  /*0c80*/  @!P0 BRA `(.L_x_10) ;  /* 0x0000000000888947 */ /* 0x000fd80003800000 */
        /* <DEDUP_REMOVED lines=13> */
[C---:B------:R-:W-:Y:S02]  /*0d60*/  R2UR UR14, R12.reuse ;  /* 0x000000000c0e72ca */ /* 0x040fe400000e0000 */
[----:B------:R-:W-:Y:S01]  /*0d70*/  R2UR UR15, R13 ;  /* 0x000000000d0f72ca */ /* 0x000fe200000e0000 */
[----:B-1----:R-:W-:Y:S01]  /*0d80*/  IMAD.WIDE R18, R21, 0x4, R18 ;  /* 0x0000000415127825 */ /* 0x002fe200078e0212 */
[----:B------:R-:W-:-:S02]  /*0d90*/  R2UR UR16, R12 ;  /* 0x000000000c1072ca */ /* 0x000fc400000e0000 */
[C---:B------:R-:W-:Y:S02]  /*0da0*/  R2UR UR17, R13.reuse ;  /* 0x000000000d1172ca */ /* 0x040fe400000e0000 */
[----:B------:R-:W-:Y:S01]  /*0db0*/  R2UR UR18, R12 ;  /* 0x000000000c1272ca */ /* 0x000fe200000e0000 */
[----:B------:R-:W3:Y:S01]  /*0dc0*/  LDG.E R21, desc[UR6][R18.64] ;  /* 0x0000000612157981 */ /* 0x000ee2000c1e1900 */
[----:B------:R-:W-:Y:S01]  /*0dd0*/  R2UR UR19, R13 ;  /* 0x000000000d1372ca */ /* 0x000fe200000e0000 */
[C---:B--2---:R-:W-:Y:S02]  /*0de0*/  IMAD.WIDE.U32 R16, R9.reuse, 0x4, R16 ;  /* 0x0000000409107825 */ /* 0x044fe400078e0010 */
[----:B------:R-:W2:Y:S04]  /*0df0*/  LDG.E R22, desc[UR10][R18.64+0x4] ;  /* 0x0000040a12167981 */ /* 0x000ea8000c1e1900 */
[----:B------:R-:W3:Y:S04]  /*0e00*/  LDG.E R20, desc[UR4][R16.64] ;  /* 0x0000000410147981 */ /* 0x000ee8000c1e1900 */
[----:B------:R-:W2:Y:S04]  /*0e10*/  LDG.E R23, desc[UR8][R16.64+0x4] ;  /* 0x0000040810177981 */ /* 0x000ea8000c1e1900 */
[----:B------:R-:W4:Y:S04]  /*0e20*/  LDG.E R24, desc[UR14][R18.64+0x8] ;  /* 0x0000080e12187981 */ /* 0x000f28000c1e1900 */
[----:B------:R-:W4:Y:S04]  /*0e30*/  LDG.E R25, desc[UR12][R16.64+0x8] ;  /* 0x0000080c10197981 */ /* 0x000f28000c1e1900 */
[----:B------:R-:W5:Y:S04]  /*0e40*/  LDG.E R26, desc[UR18][R18.64+0xc] ;  /* 0x00000c12121a7981 */ /* 0x000f68000c1e1900 */
[----:B------:R-:W5:Y:S01]  /*0e50*/  LDG.E R27, desc[UR16][R16.64+0xc] ;  /* 0x00000c10101b7981 */ /* 0x000f62000c1e1900 */
[----:B------:R-:W-:-:S02]  /*0e60*/  VIADD R9, R9, 0x4 ;  /* 0x0000000409097836 */ /* 0x000fc40000000000 */
[----:B---3--:R-:W-:-:S04]  /*0e70*/  FFMA R20, R20, R21, R11 ;  /* 0x0000001514147223 */ /* 0x008fc8000000000b */
[----:B--2---:R-:W-:-:S04]  /*0e80*/  FFMA R20, R23, R22, R20 ;  /* 0x0000001617147223 */ /* 0x004fc80000000014 */
[----:B----4-:R-:W-:-:S04]  /*0e90*/  FFMA R20, R25, R24, R20 ;  /* 0x0000001819147223 */ /* 0x010fc80000000014 */
[----:B-----5:R-:W-:-:S07]  /*0ea0*/  FFMA R11, R27, R26, R20 ;  /* 0x0000001a1b0b7223 */ /* 0x020fce0000000014 */
.L_x_10:
[----:B------:R-:W-:Y:S05]  /*0eb0*/  @!P1 BRA `(.L_x_8) ;  /* 0x0000000000749947 */ /* 0x000fea0003800000 */
[----:B------:R-:W1:Y:S01]  /*0ec0*/  LDC.64 R16, c[0x0][0x398] ;  /* 0x0000e600ff107b82 */ /* 0x000e620000000a00 */
[----:B------:R-:W-:Y:S01]  /*0ed0*/  R2UR UR4, R12 ;  /* 0x000000000c0472ca */ /* 0x000fe200000e0000 */
[----:B------:R-:W-:Y:S01]  /*0ee0*/  IMAD.IADD R21, R10, 0x1, R9 ;  /* 0x000000010a157824 */ /* 0x000fe200078e0209 */
[C---:B------:R-:W-:Y:S02]  /*0ef0*/  R2UR UR5, R13.reuse ;  /* 0x000000000d0572ca */ /* 0x040fe400000e0000 */
[----:B------:R-:W-:Y:S02]  /*0f00*/  R2UR UR6, R12 ;  /* 0x000000000c0672ca */ /* 0x000fe400000e0000 */
[----:B------:R-:W-:Y:S01]  /*0f10*/  R2UR UR7, R13 ;  /* 0x000000000d0772ca */ /* 0x000fe200000e0000 */
[----:B------:R-:W2:Y:S01]  /*0f20*/  LDC.64 R18, c[0x0][0x388] ;  /* 0x0000e200ff127b82 */ /* 0x000ea20000000a00 */
[----:B-1----:R-:W-:-:S07]  /*0f30*/  IMAD.WIDE.U32 R16, R9, 0x4, R16 ;  /* 0x0000000409107825 */ /* 0x002fce00078e0010 */
[----:B------:R-:W3:Y:S01]  /*0f40*/  LDG.E R10, desc[UR4][R16.64] ;  /* 0x00000004100a7981 */ /* 0x000ee2000c1e1900 */
[----:B--2---:R-:W-:-:S05]  /*0f50*/  IMAD.WIDE R18, R21, 0x4, R18 ;  /* 0x0000000415127825 */ /* 0x004fca00078e0212 */
[----:B------:R-:W3:Y:S01]  /*0f60*/  LDG.E R9, desc[UR6][R18.64] ;  /* 0x0000000612097981 */ /* 0x000ee2000c1e1900 */
[----:B------:R-:W-:Y:S01]  /*0f70*/  ISETP.NE.AND P1, PT, R7, 0x1, PT ;  /* 0x000000010700780c */ /* 0x000fe20003f25270 */
[----:B---3--:R-:W-:-:S12]  /*0f80*/  FFMA R11, R10, R9, R11 ;  /* 0x000000090a0b7223 */ /* 0x008fd8000000000b */
[----:B------:R-:W-:Y:S05]  /*0f90*/  @!P1 BRA `(.L_x_8) ;  /* 0x00000000003c9947 */ /* 0x000fea0003800000 */
[----:B------:R-:W-:Y:S02]  /*0fa0*/  ISETP.NE.AND P1, PT, R7, 0x2, PT ;  /* 0x000000020700780c */ /* 0x000fe40003f25270 */
[C---:B------:R-:W-:Y:S02]  /*0fb0*/  R2UR UR4, R12.reuse ;  /* 0x000000000c0472ca */ /* 0x040fe400000e0000 */
[C---:B------:R-:W-:Y:S02]  /*0fc0*/  R2UR UR5, R13.reuse ;  /* 0x000000000d0572ca */ /* 0x040fe400000e0000 */
[----:B------:R-:W-:Y:S02]  /*0fd0*/  R2UR UR6, R12 ;  /* 0x000000000c0672ca */ /* 0x000fe400000e0000 */
[----:B------:R-:W-:-:S05]  /*0fe0*/  R2UR UR7, R13 ;  /* 0x000000000d0772ca */ /* 0x000fca00000e0000 */
[C---:B------:R-:W-:Y:S02]  /*0ff0*/  @P1 R2UR UR8, R12.reuse ;  /* 0x000000000c0812ca */ /* 0x040fe400000e0000 */
[C---:B------:R-:W-:Y:S02]  /*1000*/  @P1 R2UR UR9, R13.reuse ;  /* 0x000000000d0912ca */ /* 0x040fe400000e0000 */
[----:B------:R-:W-:Y:S01]  /*1010*/  @P1 R2UR UR10, R12 ;  /* 0x000000000c0a12ca */ /* 0x000fe200000e0000 */
[----:B------:R-:W2:Y:S01]  /*1020*/  LDG.E R10, desc[UR4][R16.64+0x4] ;  /* 0x00000404100a7981 */ /* 0x000ea2000c1e1900 */
[----:B------:R-:W-:-:S03]  /*1030*/  @P1 R2UR UR11, R13 ;  /* 0x000000000d0b12ca */ /* 0x000fc600000e0000 */
[----:B------:R-:W2:Y:S06]  /*1040*/  LDG.E R9, desc[UR6][R18.64+0x4] ;  /* 0x0000040612097981 */ /* 0x000eac000c1e1900 */
[----:B------:R-:W3:Y:S04]  /*1050*/  @P1 LDG.E R20, desc[UR8][R16.64+0x8] ;  /* 0x0000080810141981 */ /* 0x000ee8000c1e1900 */
[----:B------:R-:W3:Y:S01]  /*1060*/  @P1 LDG.E R21, desc[UR10][R18.64+0x8] ;  /* 0x0000080a12151981 */ /* 0x000ee2000c1e1900 */
[----:B--2---:R-:W-:-:S04]  /*1070*/  FFMA R11, R10, R9, R11 ;  /* 0x000000090a0b7223 */ /* 0x004fc8000000000b */
[----:B---3--:R-:W-:-:S07]  /*1080*/  @P1 FFMA R11, R20, R21, R11 ;  /* 0x00000015140b1223 */ /* 0x008fce000000000b */
.L_x_8:
[----:B------:R-:W-:Y:S02]  /*1090*/  VIADD R3, R3, 0x1 ;  /* 0x0000000103037836 */ /* 0x000fe40000000000 */
[----:B------:R-:W-:-:S03]  /*10a0*/  FFMA R0, R11, R11, R0 ;  /* 0x0000000b0b007223 */ /* 0x000fc60000000000 */
[----:B------:R-:W-:-:S13]  /*10b0*/  ISETP.GE.AND P1, PT, R3, R2, PT ;  /* 0x000000020300720c */ /* 0x000fda0003f26270 */
[----:B------:R-:W-:Y:S05]  /*10c0*/  @!P1 BRA `(.L_x_11) ;  /* 0xfffffff000949947 */ /* 0x000fea000383ffff */
[----:B------:R-:W-:Y:S05]  /*10d0*/  BSYNC.RECONVERGENT B1 ;  /* 0x0000000000017941 */ /* 0x000fea0003800200 */
.L_x_4:
[----:B------:R-:W-:Y:S05]  /*10e0*/  BRA `(.L_x_2) ;  /* 0x00000008000c7947 */ /* 0x000fea0003800000 */
.L_x_3:
[C---:B------:R-:W-:Y:S01]  /*10f0*/  VIADDMNMX R0, R3.reuse, 0x1, R2, !PT ;  /* 0x0000000103007846 */ /* 0x040fe20007800102 */
[----:B------:R-:W-:Y:S04]  /*1100*/  BSSY.RECONVERGENT B1, `(.L_x_12) ;  /* 0x0000039000017945 */ /* 0x000fe80003800200 */
[----:B------:R-:W-:Y:S02]  /*1110*/  IMAD.IADD R2, R0, 0x1, -R3 ;  /* 0x0000000100027824 */ /* 0x000fe400078e0a03 */
[----:B------:R-:W-:-:S03]  /*1120*/  IMAD.IADD R0, R3, 0x1, -R0 ;  /* 0x0000000103007824 */ /* 0x000fc600078e0a00 */
[----:B------:R-:W-:Y:S02]  /*1130*/  LOP3.LUT R22, R2, 0xf, RZ, 0xc0, !PT ;  /* 0x0000000f02167812 */ /* 0x000fe400078ec0ff */
[----:B------:R-:W-:Y:S01]  /*1140*/  ISETP.GT.U32.AND P0, PT, R0, -0x10, PT ;  /* 0xfffffff00000780c */ /* 0x000fe20003f04070 */
[----:B------:R-:W-:Y:S01]  /*1150*/  IMAD.MOV.U32 R0, RZ, RZ, RZ ;  /* 0x000000ffff007224 */ /* 0x000fe200078e00ff */
[----:B------:R-:W-:-:S11]  /*1160*/  ISETP.NE.AND P1, PT, R22, RZ, PT ;  /* 0x000000ff1600720c */ /* 0x000fd60003f25270 */
[----:B------:R-:W-:Y:S05]  /*1170*/  @P0 BRA `(.L_x_13) ;  /* 0x0000000000c40947 */ /* 0x000fea0003800000 */
[----:B------:R-:W-:Y:S01]  /*1180*/  LOP3.LUT R7, R2, 0xfffffff0, RZ, 0xc0, !PT ;  /* 0xfffffff002077812 */ /* 0x000fe200078ec0ff */
[----:B------:R-:W-:Y:S02]  /*1190*/  IMAD.MOV.U32 R6, RZ, RZ, RZ ;  /* 0x000000ffff067224 */ /* 0x000fe400078e00ff */
[----:B------:R-:W-:-:S07]  /*11a0*/  IMAD.MOV.U32 R0, RZ, RZ, RZ ;  /* 0x000000ffff007224 */ /* 0x000fce00078e00ff */
.L_x_14:
[----:B------:R-:W2:Y:S01]  /*11b0*/  LDC.64 R4, c[0x0][0x390] ;  /* 0x0000e400ff047b82 */ /* 0x000ea20000000a00 */
[C---:B-1----:R-:W-:Y:S02]  /*11c0*/  R2UR UR4, R12.reuse ;  /* 0x000000000c0472ca */ /* 0x042fe400000e0000 */
[C---:B------:R-:W-:Y:S02]  /*11d0*/  R2UR UR5, R13.reuse ;  /* 0x000000000d0572ca */ /* 0x040fe400000e0000 */
[C---:B------:R-:W-:Y:S02]  /*11e0*/  R2UR UR6, R12.reuse ;  /* 0x000000000c0672ca */ /* 0x040fe400000e0000 */
[C---:B------:R-:W-:Y:S02]  /*11f0*/  R2UR UR7, R13.reuse ;  /* 0x000000000d0772ca */ /* 0x040fe400000e0000 */
[----:B------:R-:W-:Y:S02]  /*1200*/  R2UR UR8, R12 ;  /* 0x000000000c0872ca */ /* 0x000fe400000e0000 */
[----:B------:R-:W-:-:S02]  /*1210*/  R2UR UR9, R13 ;  /* 0x000000000d0972ca */ /* 0x000fc400000e0000 */
[----:B------:R-:W-:Y:S02]  /*1220*/  R2UR UR10, R12 ;  /* 0x000000000c0a72ca */ /* 0x000fe400000e0000 */
[----:B------:R-:W-:Y:S01]  /*1230*/  R2UR UR11, R13 ;  /* 0x000000000d0b72ca */ /* 0x000fe200000e0000 */
[----:B--2---:R-:W-:-:S05]  /*1240*/  IMAD.WIDE R4, R3, 0x4, R4 ;  /* 0x0000000403047825 */ /* 0x004fca00078e0204 */
[----:B------:R-:W2:Y:S04]  /*1250*/  LDG.E R23, desc[UR4][R4.64] ;  /* 0x0000000404177981 */ /* 0x000ea8000c1e1900 */
[----:B------:R-:W3:Y:S04]  /*1260*/  LDG.E R25, desc[UR6][R4.64+0x4] ;  /* 0x0000040604197981 */ /* 0x000ee8000c1e1900 */
[----:B------:R-:W4:Y:S04]  /*1270*/  LDG.E R27, desc[UR8][R4.64+0x8] ;  /* 0x00000808041b7981 */ /* 0x000f28000c1e1900 */
[----:B------:R-:W5:Y:S04]  /*1280*/  LDG.E R29, desc[UR10][R4.64+0xc] ;  /* 0x00000c0a041d7981 */ /* 0x000f68000c1e1900 */
        /* <DEDUP_REMOVED lines=11> */
[----:B------:R-:W5:Y:S01]  /*1340*/  LDG.E R21, desc[UR10][R4.64+0x3c] ;  /* 0x00003c0a04157981 */ /* 0x000f62000c1e1900 */
[----:B------:R-:W-:-:S02]  /*1350*/  VIADD R6, R6, 0x10 ;  /* 0x0000001006067836 */ /* 0x000fc40000000000 */
[----:B------:R-:W-:-:S03]  /*1360*/  VIADD R3, R3, 0x10 ;  /* 0x0000001003037836 */ /* 0x000fc60000000000 */
[----:B------:R-:W-:Y:S01]  /*1370*/  ISETP.NE.AND P0, PT, R6, R7, PT ;  /* 0x000000070600720c */ /* 0x000fe20003f05270 */
[----:B--2---:R-:W-:-:S04]  /*1380*/  FFMA R0, R23, R23, R0 ;  /* 0x0000001717007223 */ /* 0x004fc80000000000 */
[----:B---3--:R-:W-:-:S04]  /*1390*/  FFMA R0, R25, R25, R0 ;  /* 0x0000001919007223 */ /* 0x008fc80000000000 */
[----:B----4-:R-:W-:-:S04]  /*13a0*/  FFMA R0, R27, R27, R0 ;  /* 0x0000001b1b007223 */ /* 0x010fc80000000000 */
[----:B-----5:R-:W-:-:S04]  /*13b0*/  FFMA R29, R29, R29, R0 ;  /* 0x0000001d1d1d7223 */ /* 0x020fc80000000000 */
[----:B------:R-:W-:-:S04]  /*13c0*/  FFMA R20, R20, R20, R29 ;  /* 0x0000001414147223 */ /* 0x000fc8000000001d */
        /* <DEDUP_REMOVED lines=10> */
[----:B------:R-:W-:Y:S01]  /*1470*/  FFMA R0, R21, R21, R0 ;  /* 0x0000001515007223 */ /* 0x000fe20000000000 */
[----:B------:R-:W-:Y:S06]  /*1480*/  @P0 BRA `(.L_x_14) ;  /* 0xfffffffc00480947 */ /* 0x000fec000383ffff */
.L_x_13:
[----:B------:R-:W-:Y:S05]  /*1490*/  BSYNC.RECONVERGENT B1 ;  /* 0x0000000000017941 */ /* 0x000fea0003800200 */
.L_x_12:
[----:B------:R-:W-:Y:S05]  /*14a0*/  @!P1 BRA `(.L_x_2) ;  /* 0x00000004001c9947 */ /* 0x000fea0003800000 */
[----:B------:R-:W-:Y:S01]  /*14b0*/  ISETP.GE.U32.AND P0, PT, R22, 0x8, PT ;  /* 0x000000081600780c */ /* 0x000fe20003f06070 */
[----:B------:R-:W-:Y:S01]  /*14c0*/  BSSY.RECONVERGENT B1, `(.L_x_15) ;  /* 0x000001f000017945 */ /* 0x000fe20003800200 */
[----:B------:R-:W-:-:S04]  /*14d0*/  LOP3.LUT R6, R2, 0x7, RZ, 0xc0, !PT ;  /* 0x0000000702067812 */ /* 0x000fc800078ec0ff */
[----:B------:R-:W-:-:S07]  /*14e0*/  ISETP.NE.AND P1, PT, R6, RZ, PT ;  /* 0x000000ff0600720c */ /* 0x000fce0003f25270 */
[----:B------:R-:W-:Y:S06]  /*14f0*/  @!P0 BRA `(.L_x_16) ;  /* 0x00000000006c8947 */ /* 0x000fec0003800000 */
        /* <DEDUP_REMOVED lines=17> */
[----:B------:R-:W5:Y:S01]  /*1610*/  LDG.E R23, desc[UR10][R4.64+0x1c] ;  /* 0x00001c0a04177981 */ /* 0x000f62000c1e1900 */
[----:B------:R-:W-:-:S02]  /*1620*/  VIADD R3, R3, 0x8 ;  /* 0x0000000803037836 */ /* 0x000fc40000000000 */
[----:B--2---:R-:W-:-:S04]  /*1630*/  FFMA R0, R7, R7, R0 ;  /* 0x0000000707007223 */ /* 0x004fc80000000000 */
[----:B---3--:R-:W-:-:S04]  /*1640*/  FFMA R0, R9, R9, R0 ;  /* 0x0000000909007223 */ /* 0x008fc80000000000 */
[----:B----4-:R-:W-:-:S04]  /*1650*/  FFMA R0, R11, R11, R0 ;  /* 0x0000000b0b007223 */ /* 0x010fc80000000000 */
[----:B-----5:R-:W-:-:S04]  /*1660*/  FFMA R0, R15, R15, R0 ;  /* 0x0000000f0f007223 */ /* 0x020fc80000000000 */
[----:B------:R-:W-:-:S04]  /*1670*/  FFMA R0, R17, R17, R0 ;  /* 0x0000001111007223 */ /* 0x000fc80000000000 */
[----:B------:R-:W-:-:S04]  /*1680*/  FFMA R0, R19, R19, R0 ;  /* 0x0000001313007223 */ /* 0x000fc80000000000 */
[----:B------:R-:W-:-:S04]  /*1690*/  FFMA R0, R21, R21, R0 ;  /* 0x0000001515007223 */ /* 0x000fc80000000000 */
[----:B------:R-:W-:-:S07]  /*16a0*/  FFMA R0, R23, R23, R0 ;  /* 0x0000001717007223 */ /* 0x000fce0000000000 */
.L_x_16:
[----:B------:R-:W-:Y:S05]  /*16b0*/  BSYNC.RECONVERGENT B1 ;  /* 0x0000000000017941 */ /* 0x000fea0003800200 */
.L_x_15:
        /* <DEDUP_REMOVED lines=19> */
[----:B------:R-:W5:Y:S01]  /*17f0*/  LDG.E R17, desc[UR10][R4.64+0xc] ;  /* 0x00000c0a04117981 */ /* 0x000f62000c1e1900 */
[----:B------:R-:W-:-:S02]  /*1800*/  VIADD R3, R3, 0x4 ;  /* 0x0000000403037836 */ /* 0x000fc40000000000 */
[----:B--2---:R-:W-:-:S04]  /*1810*/  FFMA R0, R7, R7, R0 ;  /* 0x0000000707007223 */ /* 0x004fc80000000000 */
[----:B---3--:R-:W-:-:S04]  /*1820*/  FFMA R0, R11, R11, R0 ;  /* 0x0000000b0b007223 */ /* 0x008fc80000000000 */
[----:B----4-:R-:W-:-:S04]  /*1830*/  FFMA R0, R15, R15, R0 ;  /* 0x0000000f0f007223 */ /* 0x010fc80000000000 */
[----:B-----5:R-:W-:-:S07]  /*1840*/  FFMA R0, R17, R17, R0 ;  /* 0x0000001111007223 */ /* 0x020fce0000000000 */
.L_x_18:
[----:B------:R-:W-:Y:S05]  /*1850*/  BSYNC.RECONVERGENT B1 ;  /* 0x0000000000017941 */ /* 0x000fea0003800200 */
.L_x_17:
[----:B------:R-:W-:Y:S05]  /*1860*/  @!P1 BRA `(.L_x_2) ;  /* 0x00000000002c9947 */ /* 0x000fea0003800000 */
[----:B------:R-:W2:Y:S01]  /*1870*/  LDC.64 R4, c[0x0][0x390] ;  /* 0x0000e400ff047b82 */ /* 0x000ea20000000a00 */
[----:B------:R-:W-:-:S07]  /*1880*/  IMAD.MOV.U32 R2, RZ, RZ, RZ ;  /* 0x000000ffff027224 */ /* 0x000fce00078e00ff */
.L_x_19:
[----:B-1----:R-:W-:Y:S01]  /*1890*/  R2UR UR4, R12 ;  /* 0x000000000c0472ca */ /* 0x002fe200000e0000 */
[----:B--2---:R-:W-:Y:S01]  /*18a0*/  IMAD.WIDE R6, R3, 0x4, R4 ;  /* 0x0000000403067825 */ /* 0x004fe200078e0204 */
[----:B------:R-:W-:-:S13]  /*18b0*/  R2UR UR5, R13 ;  /* 0x000000000d0572ca */ /* 0x000fda00000e0000 */
[----:B------:R-:W2:Y:S01]  /*18c0*/  LDG.E R7, desc[UR4][R6.64] ;  /* 0x0000000406077981 */ /* 0x000ea2000c1e1900 */
[----:B------:R-:W-:Y:S02]  /*18d0*/  VIADD R2, R2, 0x1 ;  /* 0x0000000102027836 */ /* 0x000fe40000000000 */
[----:B------:R-:W-:-:S03]  /*18e0*/  VIADD R3, R3, 0x1 ;  /* 0x0000000103037836 */ /* 0x000fc60000000000 */
[----:B------:R-:W-:Y:S01]  /*18f0*/  ISETP.NE.AND P0, PT, R2, R9, PT ;  /* 0x000000090200720c */ /* 0x000fe20003f05270 */
[----:B--2---:R-:W-:-:S12]  /*1900*/  FFMA R0, R7, R7, R0 ;  /* 0x0000000707007223 */ /* 0x004fd80000000000 */
[----:B------:R-:W-:Y:S05]  /*1910*/  @P0 BRA `(.L_x_19) ;  /* 0xfffffffc00dc0947 */ /* 0x000fea000383ffff */
.L_x_2:
[----:B------:R-:W-:Y:S05]  /*1920*/  BSYNC.RECONVERGENT B0 ;  /* 0x0000000000007941 */ /* 0x000fea0003800200 */
.L_x_1:
[----:B------:R-:W2:Y:S01]  /*1930*/  LDC.64 R2, c[0x0][0x3a0] ;  /* 0x0000e800ff027b82 */ /* 0x000ea20000000a00 */
[----:B-1----:R-:W-:Y:S02]  /*1940*/  R2UR UR4, R12 ;  /* 0x000000000c0472ca */ /* 0x002fe400000e0000 */
[----:B------:R-:W-:-:S13]  /*1950*/  R2UR UR5, R13 ;  /* 0x000000000d0572ca */ /* 0x000fda00000e0000 */
[----:B--2---:R-:W-:Y:S01]  /*1960*/  REDG.E.ADD.F32.FTZ.RN.STRONG.GPU desc[UR4][R2.64], R0 ;  /* 0x00000000020079a6 */ /* 0x004fe2000c12f304 */
[----:B------:R-:W-:Y:S05]  /*1970*/  EXIT ;  /* 0x000000000000794d */ /* 0x000fea0003800000 */
.L_x_20:
[----:B------:R-:W-:-:S00]  /*1980*/  BRA `(.L_x_20) ;  /* 0xfffffffc00fc7947 */ /* 0x000fc0000383ffff */
[----:B------:R-:W-:-:S00]  /*1990*/  NOP ;  /* 0x0000000000007918 */ /* 0x000fc00000000000 */
        /* <DEDUP_REMOVED lines=14> */
.L_x_78:


//--------------------- .text._Z16cudaUpdateWeightiiifPfS_S_S_Pii --------------------------
	.section	.text._Z16cudaUpdateWeightiiifPfS_S_S_Pii,"ax",@progbits
	.align	128
        .global         _Z16cudaUpdateWeightiiifPfS_S_S_Pii
        .type           _Z16cudaUpdateWeightiiifPfS_S_S_Pii,@function
        .size           _Z16cudaUpdateWeightiiifPfS_S_S_Pii,(.L_x_77 - _Z16cudaUpdateWeightiiifPfS_S_S_Pii)
        .other          _Z16cudaUpdateWeightiiifPfS_S_S_Pii,@"STO_CUDA_ENTRY STV_DEFAULT"
_Z16cudaUpdateWeightiiifPfS_S_S_Pii:
.text._Z16cudaUpdateWeightiiifPfS_S_S_Pii:
[----:B------:R-:W0:Y:S01]  /*0000*/  LDC R1, c[0x0][0x37c] ;  /* 0x0000df00ff017b82 */ /* 0x000e220000000800 */
[----:B------:R-:W1:Y:S01]  /*0010*/  LDCU UR4, c[0x0][0x3b8] ;  /* 0x00007700ff0477ac */ /* 0x000e620008000800 */
[----:B0-----:R-:W-:Y:S01]  /*0020*/  IADD3 R1, PT, PT, R1, -0x440, RZ ;  /* 0xfffffbc001017810 */ /* 0x001fe20007ffe0ff */
[----:B------:R-:W0:Y:S01]  /*0030*/  LDCU.64 UR36, c[0x0][0x358] ;  /* 0x00006b00ff2477ac */ /* 0x000e220008000a00 */
[----:B-1----:R-:W-:-:S09]  /*0040*/  UISETP.GE.AND UP0, UPT, UR4, 0x9, UPT ;  /* 0x000000090400788c */ /* 0x002fd2000bf06270 */
[----:B------:R-:W-:Y:S05]  /*0050*/  BRA.U !UP0, `(.L_x_21) ;  /* 0x0000000108407547 */ /* 0x000fea000b800000 */
[----:B------:R-:W-:Y:S01]  /*0060*/  MOV R0, 0x0 ;  /* 0x0000000000007802 */ /* 0x000fe20000000f00 */
[----:B------:R-:W1:Y:S01]  /*0070*/  LDCU.64 UR4, c[0x4][0x20] ;  /* 0x01000400ff0477ac */ /* 0x000e620008000a00 */
[----:B------:R-:W-:Y:S02]  /*0080*/  HFMA2 R12, -RZ, RZ, 0, 5.9604644775390625e-08 ;  /* 0x00000001ff0c7431 */ /* 0x000fe400000001ff */
[----:B------:R-:W-:Y:S01]  /*0090*/  IMAD.MOV.U32 R8, RZ, RZ, 0x13 ;  /* 0x00000013ff087424 */ /* 0x000fe200078e00ff */
[----:B------:R2:W3:Y:S01]  /*00a0*/  LDC.64 R2, c[0x4][R0] ;  /* 0x0100000000027b82 */ /* 0x0004e20000000a00 */
[----:B------:R-:W4:Y:S01]  /*00b0*/  LDCU.64 UR6, c[0x4][0x18] ;  /* 0x01000300ff0677ac */ /* 0x000f220008000a00 */
[----:B------:R-:W-:Y:S01]  /*00c0*/  IMAD.MOV.U32 R13, RZ, RZ, RZ ;  /* 0x000000ffff0d7224 */ /* 0x000fe200078e00ff */
[----:B------:R-:W5:Y:S01]  /*00d0*/  LDCU.64 UR8, c[0x4][0x8] ;  /* 0x01000100ff0877ac */ /* 0x000f620008000a00 */
[----:B-1----:R-:W-:Y:S01]  /*00e0*/  IMAD.U32 R4, RZ, RZ, UR4 ;  /* 0x00000004ff047e24 */ /* 0x002fe2000f8e00ff */
[----:B------:R-:W-:Y:S01]  /*00f0*/  MOV R5, UR5 ;  /* 0x0000000500057c02 */ /* 0x000fe20008000f00 */
[----:B----4-:R-:W-:Y:S01]  /*0100*/  IMAD.U32 R6, RZ, RZ, UR6 ;  /* 0x00000006ff067e24 */ /* 0x010fe2000f8e00ff */
[----:B------:R-:W-:Y:S01]  /*0110*/  MOV R7, UR7 ;  /* 0x0000000700077c02 */ /* 0x000fe20008000f00 */
[----:B-----5:R-:W-:Y:S01]  /*0120*/  IMAD.U32 R10, RZ, RZ, UR8 ;  /* 0x00000008ff0a7e24 */ /* 0x020fe2000f8e00ff */
[----:B--2---:R-:W-:-:S07]  /*0130*/  MOV R11, UR9 ;  /* 0x00000009000b7c02 */ /* 0x004fce0008000f00 */
[----:B------:R-:W-:-:S07]  /*0140*/  LEPC R20, `(.L_x_21) ;  /* 0x000000001014794e */ /* 0x000fce0000000000 */
[----:B0--3--:R-:W-:Y:S05]  /*0150*/  CALL.ABS.NOINC R2 ;  /* 0x0000000002007343 */ /* 0x009fea0003c00000 */
.L_x_21:
[----:B------:R-:W1:Y:S01]  /*0160*/  S2R R3, SR_TID.X ;  /* 0x0000000000037919 */ /* 0x000e620000002100 */
[----:B------:R-:W1:Y:S01]  /*0170*/  S2UR UR4, SR_CTAID.X ;  /* 0x00000000000479c3 */ /* 0x000e620000002500 */
[----:B------:R-:W2:Y:S07]  /*0180*/  LDCU UR5, c[0x0][0x3b8] ;  /* 0x00007700ff0577ac */ /* 0x000eae0008000800 */
[----:B------:R-:W1:Y:S08]  /*0190*/  LDC R24, c[0x0][0x360] ;  /* 0x0000d800ff187b82 */ /* 0x000e700000000800 */
[----:B------:R-:W3:Y:S01]  /*01a0*/  LDC R5, c[0x0][0x380] ;  /* 0x0000e000ff057b82 */ /* 0x000ee20000000800 */
[----:B-1----:R-:W-:-:S04]  /*01b0*/  IMAD R24, R24, UR4, R3 ;  /* 0x0000000418187c24 */ /* 0x002fc8000f8e0203 */
[----:B--2---:R-:W-:-:S05]  /*01c0*/  IMAD R0, R24, UR5, RZ ;  /* 0x0000000518007c24 */ /* 0x004fca000f8e02ff */
[C---:B---3--:R-:W-:Y:S02]  /*01d0*/  ISETP.GE.AND P0, PT, R0.reuse, R5, PT ;  /* 0x000000050000720c */ /* 0x048fe40003f06270 */
[----:B------:R-:W-:-:S11]  /*01e0*/  VIADDMNMX R2, R0, UR5, R5, PT ;  /* 0x0000000500027c46 */ /* 0x000fd6000b800105 */
[----:B0-----:R-:W-:Y:S05]  /*01f0*/  @P0 EXIT ;  /* 0x000000000000094d */ /* 0x001fea0003800000 */
[----:B------:R-:W-:Y:S01]  /*0200*/  IADD3 R23, PT, PT, -R0, R2, RZ ;  /* 0x0000000200177210 */ /* 0x000fe20007ffe1ff */
[----:B------:R-:W-:Y:S03]  /*0210*/  BSSY.RECONVERGENT B0, `(.L_x_22) ;  /* 0x0000090000007945 */ /* 0x000fe60003800200 */
[----:B------:R-:W-:-:S13]  /*0220*/  ISETP.GE.AND P0, PT, R23, 0x1, PT ;  /* 0x000000011700780c */ /* 0x000fda0003f06270 */
[----:B------:R-:W-:Y:S05]  /*0230*/  @!P0 BRA `(.L_x_23) ;  /* 0x0000000800348947 */ /* 0x000fea0003800000 */
[----:B------:R-:W0:Y:S01]  /*0240*/  LDC R16, c[0x0][0x384] ;  /* 0x0000e100ff107b82 */ /* 0x000e220000000800 */
[----:B------:R-:W-:Y:S01]  /*0250*/  VIADD R14, R1, 0x420 ;  /* 0x00000420010e7836 */ /* 0x000fe20000000000 */
[----:B0-----:R-:W-:-:S13]  /*0260*/  ISETP.GE.AND P0, PT, R16, 0x1, PT ;  /* 0x000000011000780c */ /* 0x001fda0003f06270 */
[----:B------:R-:W-:Y:S05]  /*0270*/  @!P0 BRA `(.L_x_24) ;  /* 0x00000004009c8947 */ /* 0x000fea0003800000 */
[C---:B------:R-:W-:Y:S01]  /*0280*/  LOP3.LUT R18, R16.reuse, 0x7, RZ, 0xc0, !PT ;  /* 0x0000000710127812 */ /* 0x040fe200078ec0ff */
[----:B------:R-:W-:Y:S01]  /*0290*/  BSSY.RECONVERGENT B1, `(.L_x_25) ;  /* 0x0000064000017945 */ /* 0x000fe20003800200 */
[C---:B------:R-:W-:Y:S02]  /*02a0*/  LOP3.LUT R19, R16.reuse, 0xf, RZ, 0xc0, !PT ;  /* 0x0000000f10137812 */ /* 0x040fe400078ec0ff */
[----:B------:R-:W-:Y:S01]  /*02b0*/  LOP3.LUT R17, R16, 0x7ffffff0, RZ, 0xc0, !PT ;  /* 0x7ffffff010117812 */ /* 0x000fe200078ec0ff */
[----:B------:R-:W-:Y:S01]  /*02c0*/  VIADD R4, R18, 0xffffffff ;  /* 0xffffffff12047836 */ /* 0x000fe20000000000 */
[----:B------:R-:W-:Y:S02]  /*02d0*/  IADD3 R3, PT, PT, R19, -0x1, RZ ;  /* 0xffffffff13037810 */ /* 0x000fe40007ffe0ff */
[----:B------:R-:W-:Y:S02]  /*02e0*/  LOP3.LUT R16, R16, 0x3, RZ, 0xc0, !PT ;  /* 0x0000000310107812 */ /* 0x000fe400078ec0ff */
[----:B------:R-:W-:-:S02]  /*02f0*/  ISETP.GE.U32.AND P1, PT, R3, 0x7, PT ;  /* 0x000000070300780c */ /* 0x000fc40003f26070 */
[----:B------:R-:W-:Y:S02]  /*0300*/  ISETP.GE.U32.AND P0, PT, R4, 0x3, PT ;  /* 0x000000030400780c */ /* 0x000fe40003f06070 */
[----:B------:R-:W-:-:S11]  /*0310*/  MOV R15, RZ ;  /* 0x000000ff000f7202 */ /* 0x000fd60000000f00 */
.L_x_32:
[----:B0123--:R-:W0:Y:S01]  /*0320*/  LDC.64 R4, c[0x0][0x398] ;  /* 0x0000e600ff047b82 */ /* 0x00fe220000000a00 */
[----:B------:R-:W-:-:S07]  /*0330*/  IMAD.IADD R13, R0, 0x1, R15 ;  /* 0x00000001000d7824 */ /* 0x000fce00078e020f */
[----:B----4-:R-:W1:Y:S01]  /*0340*/  LDC R3, c[0x0][0x384] ;  /* 0x0000e100ff037b82 */ /* 0x010e620000000800 */
[----:B0-----:R-:W-:-:S06]  /*0350*/  IMAD.WIDE R4, R13, 0x4, R4 ;  /* 0x000000040d047825 */ /* 0x001fcc00078e0204 */
[----:B------:R-:W2:Y:S01]  /*0360*/  LDG.E R4, desc[UR36][R4.64] ;  /* 0x0000002404047981 */ /* 0x000ea2000c1e1900 */
[C---:B------:R-:W-:Y:S01]  /*0370*/  LEA R7, R15.reuse, R14, 0x2 ;  /* 0x0000000e0f077211 */ /* 0x040fe200078e10ff */
[----:B------:R-:W-:Y:S01]  /*0380*/  IMAD R12, R15, 0x80, R1 ;  /* 0x000000800f0c7824 */ /* 0x000fe200078e0201 */
[----:B-1----:R-:W-:Y:S01]  /*0390*/  ISETP.GE.U32.AND P2, PT, R3, 0x10, PT ;  /* 0x000000100300780c */ /* 0x002fe20003f46070 */
[----:B------:R-:W-:Y:S02]  /*03a0*/  IMAD.MOV.U32 R22, RZ, RZ, RZ ;  /* 0x000000ffff167224 */ /* 0x000fe400078e00ff */
[----:B--2---:R0:W-:Y:S10]  /*03b0*/  STL [R7], R4 ;  /* 0x0000000407007387 */ /* 0x0041f40000100800 */
[----:B------:R-:W-:Y:S05]  /*03c0*/  @!P2 BRA `(.L_x_26) ;  /* 0x00000000007ca947 */ /* 0x000fea0003800000 */
[----:B------:R-:W-:Y:S01]  /*03d0*/  HFMA2 R21, -RZ, RZ, 0, 0 ;  /* 0x00000000ff157431 */ /* 0x000fe200000001ff */
[----:B------:R-:W-:Y:S06]  /*03e0*/  BSSY.RECONVERGENT B2, `(.L_x_27) ;  /* 0x000001c000027945 */ /* 0x000fec0003800200 */
.L_x_28:
[----:B-1----:R-:W1:Y:S01]  /*03f0*/  LDC.64 R26, c[0x0][0x390] ;  /* 0x0000e400ff1a7b82 */ /* 0x002e620000000a00 */
[----:B------:R-:W-:-:S04]  /*0400*/  IMAD R5, R13, R3, R21 ;  /* 0x000000030d057224 */ /* 0x000fc800078e0215 */
[----:B-1----:R-:W-:-:S05]  /*0410*/  IMAD.WIDE R26, R5, 0x4, R26 ;  /* 0x00000004051a7825 */ /* 0x002fca00078e021a */
[----:B------:R-:W2:Y:S04]  /*0420*/  LDG.E R8, desc[UR36][R26.64] ;  /* 0x000000241a087981 */ /* 0x000ea8000c1e1900 */
[----:B------:R-:W2:Y:S04]  /*0430*/  LDG.E R9, desc[UR36][R26.64+0x4] ;  /* 0x000004241a097981 */ /* 0x000ea8000c1e1900 */
[----:B------:R-:W2:Y:S04]  /*0440*/  LDG.E R10, desc[UR36][R26.64+0x8] ;  /* 0x000008241a0a7981 */ /* 0x000ea8000c1e1900 */
[----:B------:R-:W2:Y:S04]  /*0450*/  LDG.E R11, desc[UR36][R26.64+0xc] ;  /* 0x00000c241a0b7981 */ /* 0x000ea8000c1e1900 */
[----:B0-----:R-:W3:Y:S04]  /*0460*/  LDG.E R4, desc[UR36][R26.64+0x10] ;  /* 0x000010241a047981 */ /* 0x001ee8000c1e1900 */
[----:B------:R-:W3:Y:S04]  /*0470*/  LDG.E R5, desc[UR36][R26.64+0x14] ;  /* 0x000014241a057981 */ /* 0x000ee8000c1e1900 */
[----:B------:R-:W3:Y:S04]  /*0480*/  LDG.E R6, desc[UR36][R26.64+0x18] ;  /* 0x000018241a067981 */ /* 0x000ee8000c1e1900 */
[----:B------:R-:W3:Y:S01]  /*0490*/  LDG.E R7, desc[UR36][R26.64+0x1c] ;  /* 0x00001c241a077981 */ /* 0x000ee2000c1e1900 */
[----:B------:R-:W-:-:S05]  /*04a0*/  IMAD R20, R21, 0x4, R12 ;  /* 0x0000000415147824 */ /* 0x000fca00078e020c */
[----:B--2---:R0:W-:Y:S04]  /*04b0*/  STL.128 [R20], R8 ;  /* 0x0000000814007387 */ /* 0x0041e80000100c00 */
[----:B---3--:R1:W-:Y:S04]  /*04c0*/  STL.128 [R20+0x10], R4 ;  /* 0x0000100414007387 */ /* 0x0083e80000100c00 */
[----:B0-----:R-:W2:Y:S04]  /*04d0*/  LDG.E R8, desc[UR36][R26.64+0x20] ;  /* 0x000020241a087981 */ /* 0x001ea8000c1e1900 */
[----:B------:R-:W2:Y:S04]  /*04e0*/  LDG.E R9, desc[UR36][R26.64+0x24] ;  /* 0x000024241a097981 */ /* 0x000ea8000c1e1900 */
[----:B------:R-:W2:Y:S04]  /*04f0*/  LDG.E R10, desc[UR36][R26.64+0x28] ;  /* 0x000028241a0a7981 */ /* 0x000ea8000c1e1900 */
[----:B------:R-:W2:Y:S04]  /*0500*/  LDG.E R11, desc[UR36][R26.64+0x2c] ;  /* 0x00002c241a0b7981 */ /* 0x000ea8000c1e1900 */
[----:B-1----:R-:W3:Y:S04]  /*0510*/  LDG.E R4, desc[UR36][R26.64+0x30] ;  /* 0x000030241a047981 */ /* 0x002ee8000c1e1900 */
[----:B------:R-:W3:Y:S04]  /*0520*/  LDG.E R5, desc[UR36][R26.64+0x34] ;  /* 0x000034241a057981 */ /* 0x000ee8000c1e1900 */
[----:B------:R-:W3:Y:S04]  /*0530*/  LDG.E R6, desc[UR36][R26.64+0x38] ;  /* 0x000038241a067981 */ /* 0x000ee8000c1e1900 */
[----:B------:R-:W3:Y:S01]  /*0540*/  LDG.E R7, desc[UR36][R26.64+0x3c] ;  /* 0x00003c241a077981 */ /* 0x000ee2000c1e1900 */
[----:B------:R-:W-:-:S04]  /*0550*/  IADD3 R21, PT, PT, R21, 0x10, RZ ;  /* 0x0000001015157810 */ /* 0x000fc80007ffe0ff */
[----:B------:R-:W-:Y:S01]  /*0560*/  ISETP.NE.AND P2, PT, R21, R17, PT ;  /* 0x000000111500720c */ /* 0x000fe20003f45270 */
[----:B--2---:R1:W-:Y:S04]  /*0570*/  STL.128 [R20+0x20], R8 ;  /* 0x0000200814007387 */ /* 0x0043e80000100c00 */
[----:B---3--:R1:W-:Y:S08]  /*0580*/  STL.128 [R20+0x30], R4 ;  /* 0x0000300414007387 */ /* 0x0083f00000100c00 */
[----:B------:R-:W-:Y:S05]  /*0590*/  @P2 BRA `(.L_x_28) ;  /* 0xfffffffc00942947 */ /* 0x000fea000383ffff */
[----:B------:R-:W-:Y:S05]  /*05a0*/  BSYNC.RECONVERGENT B2 ;  /* 0x0000000000027941 */ /* 0x000fea0003800200 */
.L_x_27:
[----:B------:R-:W-:-:S07]  /*05b0*/  IMAD.MOV.U32 R22, RZ, RZ, R17 ;  /* 0x000000ffff167224 */ /* 0x000fce00078e0011 */
.L_x_26:
[----:B------:R-:W-:-:S13]  /*05c0*/  ISETP.NE.AND P2, PT, R19, RZ, PT ;  /* 0x000000ff1300720c */ /* 0x000fda0003f45270 */
[----:B------:R-:W-:Y:S05]  /*05d0*/  @!P2 BRA `(.L_x_29) ;  /* 0x0000000000b0a947 */ /* 0x000fea0003800000 */
[----:B------:R-:W-:Y:S01]  /*05e0*/  ISETP.NE.AND P2, PT, R18, RZ, PT ;  /* 0x000000ff1200720c */ /* 0x000fe20003f45270 */
[----:B------:R-:W-:-:S12]  /*05f0*/  @!P1 BRA `(.L_x_30) ;  /* 0x00000000003c9947 */ /* 0x000fd80003800000 */
[----:B-1----:R-:W1:Y:S01]  /*0600*/  LDC.64 R20, c[0x0][0x390] ;  /* 0x0000e400ff147b82 */ /* 0x002e620000000a00 */
[----:B------:R-:W-:-:S04]  /*0610*/  IMAD R5, R13, R3, R22 ;  /* 0x000000030d057224 */ /* 0x000fc800078e0216 */
[----:B-1----:R-:W-:-:S05]  /*0620*/  IMAD.WIDE R20, R5, 0x4, R20 ;  /* 0x0000000405147825 */ /* 0x002fca00078e0214 */
[----:B0-----:R-:W2:Y:S04]  /*0630*/  LDG.E R4, desc[UR36][R20.64] ;  /* 0x0000002414047981 */ /* 0x001ea8000c1e1900 */
[----:B------:R-:W2:Y:S04]  /*0640*/  LDG.E R5, desc[UR36][R20.64+0x4] ;  /* 0x0000042414057981 */ /* 0x000ea8000c1e1900 */
[----:B------:R-:W2:Y:S04]  /*0650*/  LDG.E R6, desc[UR36][R20.64+0x8] ;  /* 0x0000082414067981 */ /* 0x000ea8000c1e1900 */
[----:B------:R-:W2:Y:S04]  /*0660*/  LDG.E R7, desc[UR36][R20.64+0xc] ;  /* 0x00000c2414077981 */ /* 0x000ea8000c1e1900 */
[----:B------:R-:W3:Y:S04]  /*0670*/  LDG.E R8, desc[UR36][R20.64+0x10] ;  /* 0x0000102414087981 */ /* 0x000ee8000c1e1900 */
[----:B------:R-:W3:Y:S04]  /*0680*/  LDG.E R9, desc[UR36][R20.64+0x14] ;  /* 0x0000142414097981 */ /* 0x000ee8000c1e1900 */
[----:B------:R-:W3:Y:S04]  /*0690*/  LDG.E R10, desc[UR36][R20.64+0x18] ;  /* 0x00001824140a7981 */ /* 0x000ee8000c1e1900 */
[----:B------:R-:W3:Y:S01]  /*06a0*/  LDG.E R11, desc[UR36][R20.64+0x1c] ;  /* 0x00001c24140b7981 */ /* 0x000ee2000c1e1900 */
[C---:B------:R-:W-:Y:S01]  /*06b0*/  LEA R25, R22.reuse, R12, 0x2 ;  /* 0x0000000c16197211 */ /* 0x040fe200078e10ff */
[----:B------:R-:W-:-:S04]  /*06c0*/  VIADD R22, R22, 0x8 ;  /* 0x0000000816167836 */ /* 0x000fc80000000000 */
[----:B--2---:R2:W-:Y:S04]  /*06d0*/  STL.128 [R25], R4 ;  /* 0x0000000419007387 */ /* 0x0045e80000100c00 */
[----:B---3--:R2:W-:Y:S02]  /*06e0*/  STL.128 [R25+0x10], R8 ;  /* 0x0000100819007387 */ /* 0x0085e40000100c00 */
.L_x_30:
[----:B------:R-:W-:Y:S05]  /*06f0*/  @!P2 BRA `(.L_x_29) ;  /* 0x000000000068a947 */ /* 0x000fea0003800000 */
[----:B------:R-:W-:Y:S01]  /*0700*/  ISETP.NE.AND P2, PT, R16, RZ, PT ;  /* 0x000000ff1000720c */ /* 0x000fe20003f45270 */
[----:B------:R-:W-:-:S12]  /*0710*/  @!P0 BRA `(.L_x_31) ;  /* 0x0000000000288947 */ /* 0x000fd80003800000 */
[----:B-12---:R-:W1:Y:S01]  /*0720*/  LDC.64 R8, c[0x0][0x390] ;  /* 0x0000e400ff087b82 */ /* 0x006e620000000a00 */
[----:B------:R-:W-:-:S04]  /*0730*/  IMAD R5, R13, R3, R22 ;  /* 0x000000030d057224 */ /* 0x000fc800078e0216 */
[----:B-1----:R-:W-:-:S05]  /*0740*/  IMAD.WIDE R8, R5, 0x4, R8 ;  /* 0x0000000405087825 */ /* 0x002fca00078e0208 */
[----:B0-----:R-:W2:Y:S04]  /*0750*/  LDG.E R4, desc[UR36][R8.64] ;  /* 0x0000002408047981 */ /* 0x001ea8000c1e1900 */
[----:B------:R-:W2:Y:S04]  /*0760*/  LDG.E R5, desc[UR36][R8.64+0x4] ;  /* 0x0000042408057981 */ /* 0x000ea8000c1e1900 */
[----:B------:R-:W2:Y:S04]  /*0770*/  LDG.E R6, desc[UR36][R8.64+0x8] ;  /* 0x0000082408067981 */ /* 0x000ea8000c1e1900 */
[----:B------:R-:W2:Y:S01]  /*0780*/  LDG.E R7, desc[UR36][R8.64+0xc] ;  /* 0x00000c2408077981 */ /* 0x000ea2000c1e1900 */
[C---:B------:R-:W-:Y:S01]  /*0790*/  LEA R10, R22.reuse, R12, 0x2 ;  /* 0x0000000c160a7211 */ /* 0x040fe200078e10ff */
[----:B------:R-:W-:-:S04]  /*07a0*/  VIADD R22, R22, 0x4 ;  /* 0x0000000416167836 */ /* 0x000fc80000000000 */
[----:B--2---:R3:W-:Y:S03]  /*07b0*/  STL.128 [R10], R4 ;  /* 0x000000040a007387 */ /* 0x0047e60000100c00 */
.L_x_31:
[----:B------:R-:W-:Y:S05]  /*07c0*/  @!P2 BRA `(.L_x_29) ;  /* 0x000000000034a947 */ /* 0x000fea0003800000 */
[----:B0123--:R-:W0:Y:S01]  /*07d0*/  LDC.64 R4, c[0x0][0x390] ;  /* 0x0000e400ff047b82 */ /* 0x00fe220000000a00 */
[----:B------:R-:W-:-:S04]  /*07e0*/  IMAD R3, R13, R3, R22 ;  /* 0x000000030d037224 */ /* 0x000fc800078e0216 */
[----:B0-----:R-:W-:-:S05]  /*07f0*/  IMAD.WIDE R4, R3, 0x4, R4 ;  /* 0x0000000403047825 */ /* 0x001fca00078e0204 */
[----:B------:R-:W2:Y:S01]  /*0800*/  LDG.E R3, desc[UR36][R4.64] ;  /* 0x0000002404037981 */ /* 0x000ea2000c1e1900 */
[----:B------:R-:W-:Y:S02]  /*0810*/  LEA R12, R22, R12, 0x2 ;  /* 0x0000000c160c7211 */ /* 0x000fe400078e10ff */
[----:B------:R-:W-:-:S03]  /*0820*/  ISETP.NE.AND P2, PT, R16, 0x1, PT ;  /* 0x000000011000780c */ /* 0x000fc60003f45270 */
[----:B--2---:R4:W-:Y:S10]  /*0830*/  STL [R12], R3 ;  /* 0x000000030c007387 */ /* 0x0049f40000100800 */
[----:B------:R-:W-:Y:S05]  /*0840*/  @!P2 BRA `(.L_x_29) ;  /* 0x000000000014a947 */ /* 0x000fea0003800000 */
[----:B------:R-:W-:Y:S01]  /*0850*/  ISETP.NE.AND P2, PT, R16, 0x2, PT ;  /* 0x000000021000780c */ /* 0x000fe20003f45270 */
[----:B----4-:R-:W2:-:S12]  /*0860*/  LDG.E R3, desc[UR36][R4.64+0x4] ;  /* 0x0000042404037981 */ /* 0x010e98000c1e1900 */
[----:B------:R-:W3:Y:S04]  /*0870*/  @P2 LDG.E R7, desc[UR36][R4.64+0x8] ;  /* 0x0000082404072981 */ /* 0x000ee8000c1e1900 */
[----:B--2---:R0:W-:Y:S04]  /*0880*/  STL [R12+0x4], R3 ;  /* 0x000004030c007387 */ /* 0x0041e80000100800 */
[----:B---3--:R0:W-:Y:S02]  /*0890*/  @P2 STL [R12+0x8], R7 ;  /* 0x000008070c002387 */ /* 0x0081e40000100800 */
.L_x_29:
[----:B------:R-:W-:-:S05]  /*08a0*/  VIADD R15, R15, 0x1 ;  /* 0x000000010f0f7836 */ /* 0x000fca0000000000 */
[----:B------:R-:W-:-:S13]  /*08b0*/  ISETP.NE.AND P2, PT, R15, R23, PT ;  /* 0x000000170f00720c */ /* 0x000fda0003f45270 */
[----:B------:R-:W-:Y:S05]  /*08c0*/  @P2 BRA `(.L_x_32) ;  /* 0xfffffff800942947 */ /* 0x000fea000383ffff */
[----:B------:R-:W-:Y:S05]  /*08d0*/  BSYNC.RECONVERGENT B1 ;  /* 0x0000000000017941 */ /* 0x000fea0003800200 */
.L_x_25:
[----:B------:R-:W-:Y:S05]  /*08e0*/  BRA `(.L_x_23) ;  /* 0x0000000000887947 */ /* 0x000fea0003800000 */
.L_x_24:
[----:B------:R-:W-:Y:S01]  /*08f0*/  IADD3 R4, PT, PT, R0, -R2, RZ ;  /* 0x8000000200047210 */ /* 0x000fe20007ffe0ff */
[----:B------:R-:W-:Y:S01]  /*0900*/  BSSY.RECONVERGENT B1, `(.L_x_33) ;  /* 0x0000014000017945 */ /* 0x000fe20003800200 */
[----:B------:R-:W-:Y:S01]  /*0910*/  LOP3.LUT R3, R23, 0x3, RZ, 0xc0, !PT ;  /* 0x0000000317037812 */ /* 0x000fe200078ec0ff */
[----:B------:R-:W-:Y:S01]  /*0920*/  IMAD.MOV.U32 R11, RZ, RZ, RZ ;  /* 0x000000ffff0b7224 */ /* 0x000fe200078e00ff */
[----:B------:R-:W-:Y:S02]  /*0930*/  ISETP.GT.U32.AND P0, PT, R4, -0x4, PT ;  /* 0xfffffffc0400780c */ /* 0x000fe40003f04070 */
[----:B------:R-:W-:-:S11]  /*0940*/  ISETP.NE.AND P1, PT, R3, RZ, PT ;  /* 0x000000ff0300720c */ /* 0x000fd60003f25270 */
[----:B------:R-:W-:Y:S05]  /*0950*/  @P0 BRA `(.L_x_34) ;  /* 0x0000000000380947 */ /* 0x000fea0003800000 */
[----:B------:R-:W-:Y:S02]  /*0960*/  LOP3.LUT R11, R23, 0x7ffffffc, RZ, 0xc0, !PT ;  /* 0x7ffffffc170b7812 */ /* 0x000fe400078ec0ff */
[----:B------:R-:W-:-:S07]  /*0970*/  MOV R13, RZ ;  /* 0x000000ff000d7202 */ /* 0x000fce0000000f00 */
.L_x_35:
[----:B0-----:R-:W0:Y:S01]  /*0980*/  LDC.64 R8, c[0x0][0x398] ;  /* 0x0000e600ff087b82 */ /* 0x001e220000000a00 */
[----:B------:R-:W-:-:S04]  /*0990*/  IMAD.IADD R5, R0, 0x1, R13 ;  /* 0x0000000100057824 */ /* 0x000fc800078e020d */
[----:B0-----:R-:W-:-:S05]  /*09a0*/  IMAD.WIDE R8, R5, 0x4, R8 ;  /* 0x0000000405087825 */ /* 0x001fca00078e0208 */
[----:B------:R-:W2:Y:S04]  /*09b0*/  LDG.E R4, desc[UR36][R8.64] ;  /* 0x0000002408047981 */ /* 0x000ea8000c1e1900 */
[----:B------:R-:W2:Y:S04]  /*09c0*/  LDG.E R5, desc[UR36][R8.64+0x4] ;  /* 0x0000042408057981 */ /* 0x000ea8000c1e1900 */
[----:B------:R-:W2:Y:S04]  /*09d0*/  LDG.E R6, desc[UR36][R8.64+0x8] ;  /* 0x0000082408067981 */ /* 0x000ea8000c1e1900 */
[----:B------:R-:W2:Y:S01]  /*09e0*/  LDG.E R7, desc[UR36][R8.64+0xc] ;  /* 0x00000c2408077981 */ /* 0x000ea2000c1e1900 */
[C---:B------:R-:W-:Y:S01]  /*09f0*/  LEA R10, R13.reuse, R14, 0x2 ;  /* 0x0000000e0d0a7211 */ /* 0x040fe200078e10ff */
[----:B------:R-:W-:-:S05]  /*0a00*/  VIADD R13, R13, 0x4 ;  /* 0x000000040d0d7836 */ /* 0x000fca0000000000 */
[----:B------:R-:W-:Y:S01]  /*0a10*/  ISETP.NE.AND P0, PT, R13, R11, PT ;  /* 0x0000000b0d00720c */ /* 0x000fe20003f05270 */
[----:B--2---:R0:W-:-:S12]  /*0a20*/  STL.128 [R10], R4 ;  /* 0x000000040a007387 */ /* 0x0041d80000100c00 */
[----:B------:R-:W-:Y:S05]  /*0a30*/  @P0 BRA `(.L_x_35) ;  /* 0xfffffffc00d00947 */ /* 0x000fea000383ffff */
.L_x_34:
[----:B------:R-:W-:Y:S05]  /*0a40*/  BSYNC.RECONVERGENT B1 ;  /* 0x0000000000017941 */ /* 0x000fea0003800200 */
.L_x_33:
[----:B------:R-:W-:Y:S05]  /*0a50*/  @!P1 BRA `(.L_x_23) ;  /* 0x00000000002c9947 */ /* 0x000fea0003800000 */
[----:B0-----:R-:W0:Y:S01]  /*0a60*/  LDC.64 R6, c[0x0][0x398] ;  /* 0x0000e600ff067b82 */ /* 0x001e220000000a00 */
[----:B------:R-:W-:-:S07]  /*0a70*/  HFMA2 R8, -RZ, RZ, 0, 0 ;  /* 0x00000000ff087431 */ /* 0x000fce00000001ff */
.L_x_36:
[----:B------:R-:W-:-:S04]  /*0a80*/  IMAD.IADD R5, R0, 0x1, R11 ;  /* 0x0000000100057824 */ /* 0x000fc800078e020b */
[----:B01----:R-:W-:-:S06]  /*0a90*/  IMAD.WIDE R4, R5, 0x4, R6 ;  /* 0x0000000405047825 */ /* 0x003fcc00078e0206 */
[----:B------:R-:W2:Y:S01]  /*0aa0*/  LDG.E R4, desc[UR36][R4.64] ;  /* 0x0000002404047981 */ /* 0x000ea2000c1e1900 */
[C---:B------:R-:W-:Y:S01]  /*0ab0*/  LEA R9, R11.reuse, R14, 0x2 ;  /* 0x0000000e0b097211 */ /* 0x040fe200078e10ff */
[----:B------:R-:W-:Y:S01]  /*0ac0*/  VIADD R8, R8, 0x1 ;  /* 0x0000000108087836 */ /* 0x000fe20000000000 */
[----:B------:R-:W-:-:S04]  /*0ad0*/  IADD3 R11, PT, PT, R11, 0x1, RZ ;  /* 0x000000010b0b7810 */ /* 0x000fc80007ffe0ff */
[----:B------:R-:W-:Y:S01]  /*0ae0*/  ISETP.NE.AND P0, PT, R8, R3, PT ;  /* 0x000000030800720c */ /* 0x000fe20003f05270 */
[----:B--2---:R1:W-:-:S12]  /*0af0*/  STL [R9], R4 ;  /* 0x0000000409007387 */ /* 0x0043d80000100800 */
[----:B------:R-:W-:Y:S05]  /*0b00*/  @P0 BRA `(.L_x_36) ;  /* 0xfffffffc00dc0947 */ /* 0x000fea000383ffff */
.L_x_23:
[----:B------:R-:W-:Y:S05]  /*0b10*/  BSYNC.RECONVERGENT B0 ;  /* 0x0000000000007941 */ /* 0x000fea0003800200 */
.L_x_22:
[----:B0---4-:R-:W0:Y:S02]  /*0b20*/  LDC R3, c[0x0][0x388] ;  /* 0x0000e200ff037b82 */ /* 0x011e240000000800 */
[----:B0-----:R-:W-:-:S13]  /*0b30*/  ISETP.GE.AND P0, PT, R3, 0x1, PT ;  /* 0x000000010300780c */ /* 0x001fda0003f06270 */
[----:B------:R-:W-:Y:S05]  /*0b40*/  @!P0 EXIT ;  /* 0x000000000000894d */ /* 0x000fea0003800000 */
[----:B-123--:R-:W0:Y:S01]  /*0b50*/  LDC.64 R6, c[0x0][0x380] ;  /* 0x0000e000ff067b82 */ /* 0x00ee220000000a00 */
[----:B------:R-:W1:Y:S01]  /*0b60*/  LDCU UR4, c[0x0][0x38c] ;  /* 0x00007180ff0477ac */ /* 0x000e620008000800 */
[----:B0-----:R-:W-:Y:S01]  /*0b70*/  I2FP.F32.S32 R3, R6 ;  /* 0x0000000600037245 */ /* 0x001fe20000201400 */
[----:B-1----:R-:W-:Y:S01]  /*0b80*/  IMAD.U32 R6, RZ, RZ, UR4 ;  /* 0x00000004ff067e24 */ /* 0x002fe2000f8e00ff */
[----:B------:R-:W-:Y:S02]  /*0b90*/  ISETP.GE.AND P2, PT, R7, 0x1, PT ;  /* 0x000000010700780c */ /* 0x000fe40003f46270 */
[----:B------:R-:W0:Y:S08]  /*0ba0*/  MUFU.RCP R22, R3 ;  /* 0x0000000300167308 */ /* 0x000e300000001000 */
[----:B------:R-:W1:Y:S01]  /*0bb0*/  FCHK P0, R6, R3 ;  /* 0x0000000306007302 */ /* 0x000e620000000000 */
[----:B0-----:R-:W-:-:S04]  /*0bc0*/  FFMA R5, -R3, R22, 1 ;  /* 0x3f80000003057423 */ /* 0x001fc80000000116 */
[----:B------:R-:W-:-:S04]  /*0bd0*/  FFMA R22, R22, R5, R22 ;  /* 0x0000000516167223 */ /* 0x000fc80000000016 */
[----:B------:R-:W-:-:S04]  /*0be0*/  FFMA R4, R22, UR4, RZ ;  /* 0x0000000416047c23 */ /* 0x000fc800080000ff */
[----:B------:R-:W-:-:S04]  /*0bf0*/  FFMA R5, -R3, R4, UR4 ;  /* 0x0000000403057e23 */ /* 0x000fc80008000104 */
[----:B------:R-:W-:Y:S01]  /*0c00*/  FFMA R22, R22, R5, R4 ;  /* 0x0000000516167223 */ /* 0x000fe20000000004 */
[----:B-1----:R-:W-:Y:S06]  /*0c10*/  @!P0 BRA `(.L_x_37) ;  /* 0x00000000000c8947 */ /* 0x002fec0003800000 */
[----:B------:R-:W-:-:S07]  /*0c20*/  MOV R6, 0xc40 ;  /* 0x00000c4000067802 */ /* 0x000fce0000000f00 */
[----:B------:R-:W-:Y:S05]  /*0c30*/  CALL.REL.NOINC `($__internal_0_$__cuda_sm3x_div_rn_noftz_f32_slowpath) ;  /* 0x0000001800587944 */ /* 0x000fea0003c00000 */
[----:B------:R-:W-:-:S07]  /*0c40*/  MOV R22, R3 ;  /* 0x0000000300167202 */ /* 0x000fce0000000f00 */
.L_x_37:
[----:B------:R-:W0:Y:S01]  /*0c50*/  LDC.64 R4, c[0x0][0x3a0] ;  /* 0x0000e800ff047b82 */ /* 0x000e220000000a00 */
[----:B------:R-:W-:-:S07]  /*0c60*/  VIADD R20, R1, 0x400 ;  /* 0x0000040001147836 */ /* 0x000fce0000000000 */
[----:B------:R-:W1:Y:S01]  /*0c70*/  LDC.64 R6, c[0x0][0x3a8] ;  /* 0x0000ea00ff067b82 */ /* 0x000e620000000a00 */
[----:B0-----:R-:W-:-:S04]  /*0c80*/  IMAD.WIDE R4, R24, 0x4, R4 ;  /* 0x0000000418047825 */ /* 0x001fc800078e0204 */
[----:B-1----:R-:W-:Y:S01]  /*0c90*/  IMAD.WIDE R6, R24, 0x4, R6 ;  /* 0x0000000418067825 */ /* 0x002fe200078e0206 */
[----:B------:R-:W-:Y:S06]  /*0ca0*/  @!P2 BRA `(.L_x_38) ;  /* 0x00000014002ca947 */ /* 0x000fec0003800000 */
[----:B------:R-:W0:Y:S01]  /*0cb0*/  LDC R4, c[0x0][0x384] ;  /* 0x0000e100ff047b82 */ /* 0x000e220000000800 */
[----:B------:R-:W-:Y:S01]  /*0cc0*/  IADD3 R0, PT, PT, R0, -R2, RZ ;  /* 0x8000000200007210 */ /* 0x000fe20007ffe0ff */
[----:B------:R-:W-:-:S03]  /*0cd0*/  IMAD.MOV.U32 R21, RZ, RZ, RZ ;  /* 0x000000ffff157224 */ /* 0x000fc600078e00ff */
[----:B------:R-:W-:Y:S02]  /*0ce0*/  ISETP.GT.U32.AND P0, PT, R0, -0x10, PT ;  /* 0xfffffff00000780c */ /* 0x000fe40003f04070 */
[C---:B0-----:R-:W-:Y:S02]  /*0cf0*/  LOP3.LUT R3, R4.reuse, 0xf, RZ, 0xc0, !PT ;  /* 0x0000000f04037812 */ /* 0x041fe400078ec0ff */
[C---:B------:R-:W-:Y:S02]  /*0d00*/  LOP3.LUT R0, R4.reuse, 0x7, RZ, 0xc0, !PT ;  /* 0x0000000704007812 */ /* 0x040fe400078ec0ff */
[----:B------:R-:W-:-:S07]  /*0d10*/  LOP3.LUT R2, R4, 0x3, RZ, 0xc0, !PT ;  /* 0x0000000304027812 */ /* 0x000fce00078ec0ff */
.L_x_60:
[----:B------:R-:W-:Y:S01]  /*0d20*/  ISETP.GE.AND P1, PT, R23, 0x1, PT ;  /* 0x000000011700780c */ /* 0x000fe20003f26270 */
[----:B------:R-:W-:-:S12]  /*0d30*/  BSSY.RECONVERGENT B0, `(.L_x_39) ;  /* 0x0000084000007945 */ /* 0x000fd80003800200 */
[----:B-1----:R-:W-:Y:S05]  /*0d40*/  @!P1 BRA `(.L_x_40) ;  /* 0x0000000800089947 */ /* 0x002fea0003800000 */
[----:B------:R-:W-:-:S07]  /*0d50*/  HFMA2 R12, -RZ, RZ, 0, 0 ;  /* 0x00000000ff0c7431 */ /* 0x000fce00000001ff */
.L_x_47:
[----:B------:R-:W0:Y:S01]  /*0d60*/  LDC R15, c[0x0][0x384] ;  /* 0x0000e100ff0f7b82 */ /* 0x000e220000000800 */
[----:B------:R-:W-:Y:S01]  /*0d70*/  IMAD.MOV.U32 R13, RZ, RZ, RZ ;  /* 0x000000ffff0d7224 */ /* 0x000fe200078e00ff */
[----:B------:R-:W-:Y:S02]  /*0d80*/  MOV R18, RZ ;  /* 0x000000ff00127202 */ /* 0x000fe40000000f00 */
[----:B0-----:R-:W-:-:S13]  /*0d90*/  ISETP.GE.U32.AND P1, PT, R15, 0x10, PT ;  /* 0x000000100f00780c */ /* 0x001fda0003f26070 */
[----:B------:R-:W-:Y:S05]  /*0da0*/  @!P1 BRA `(.L_x_41) ;  /* 0x0000000000e49947 */ /* 0x000fea0003800000 */
[----:B------:R-:W0:Y:S01]  /*0db0*/  LDCU.64 UR4, c[0x0][0x3a8] ;  /* 0x00007500ff0477ac */ /* 0x000e220008000a00 */
[----:B------:R-:W-:Y:S01]  /*0dc0*/  IMAD R14, R12, 0x80, R1 ;  /* 0x000000800c0e7824 */ /* 0x000fe200078e0201 */
[----:B------:R-:W-:Y:S01]  /*0dd0*/  LOP3.LUT R15, R15, 0x7ffffff0, RZ, 0xc0, !PT ;  /* 0x7ffffff00f0f7812 */ /* 0x000fe200078ec0ff */
[----:B------:R-:W-:Y:S01]  /*0de0*/  BSSY.RECONVERGENT B1, `(.L_x_42) ;  /* 0x0000034000017945 */ /* 0x000fe20003800200 */
[----:B------:R-:W-:Y:S02]  /*0df0*/  IMAD.MOV.U32 R18, RZ, RZ, RZ ;  /* 0x000000ffff127224 */ /* 0x000fe400078e00ff */
[----:B------:R-:W-:Y:S01]  /*0e00*/  IADD3 R14, PT, PT, R14, 0x20, RZ ;  /* 0x000000200e0e7810 */ /* 0x000fe20007ffe0ff */
[----:B------:R-:W-:Y:S01]  /*0e10*/  IMAD.MOV R13, RZ, RZ, -R15 ;  /* 0x000000ffff0d7224 */ /* 0x000fe200078e0a0f */
[----:B0-----:R-:W-:-:S04]  /*0e20*/  UIADD3 UR4, UP0, UPT, UR4, 0x20, URZ ;  /* 0x0000002004047890 */ /* 0x001fc8000ff1e0ff */
[----:B------:R-:W-:Y:S02]  /*0e30*/  UIADD3.X UR5, UPT, UPT, URZ, UR5, URZ, UP0, !UPT ;  /* 0x00000005ff057290 */ /* 0x000fe400087fe4ff */
[----:B------:R-:W-:-:S04]  /*0e40*/  MOV R4, UR4 ;  /* 0x0000000400047c02 */ /* 0x000fc80008000f00 */
[----:B------:R-:W-:-:S07]  /*0e50*/  IMAD.U32 R5, RZ, RZ, UR5 ;  /* 0x00000005ff057e24 */ /* 0x000fce000f8e00ff */
.L_x_43:
[----:B------:R-:W-:Y:S01]  /*0e60*/  MOV R16, R4 ;  /* 0x0000000400107202 */ /* 0x000fe20000000f00 */
[----:B------:R-:W-:Y:S01]  /*0e70*/  IMAD.MOV.U32 R17, RZ, RZ, R5 ;  /* 0x000000ffff117224 */ /* 0x000fe200078e0005 */
[----:B------:R-:W2:Y:S04]  /*0e80*/  LDL.128 R8, [R14+-0x20] ;  /* 0xffffe0000e087983 */ /* 0x000ea80000100c00 */
[----:B------:R-:W2:Y:S04]  /*0e90*/  LDG.E R5, desc[UR36][R16.64+-0x20] ;  /* 0xffffe02410057981 */ /* 0x000ea8000c1e1900 */
[----:B------:R-:W3:Y:S04]  /*0ea0*/  LDG.E R4, desc[UR36][R16.64+-0x1c] ;  /* 0xffffe42410047981 */ /* 0x000ee8000c1e1900 */
[----:B------:R-:W4:Y:S04]  /*0eb0*/  LDG.E R19, desc[UR36][R16.64+-0x18] ;  /* 0xffffe82410137981 */ /* 0x000f28000c1e1900 */
[----:B------:R-:W5:Y:S01]  /*0ec0*/  LDG.E R25, desc[UR36][R16.64+-0x10] ;  /* 0xfffff02410197981 */ /* 0x000f62000c1e1900 */
[----:B--2---:R-:W-:-:S03]  /*0ed0*/  FFMA R18, R8, R5, R18 ;  /* 0x0000000508127223 */ /* 0x004fc60000000012 */
[----:B------:R-:W2:Y:S01]  /*0ee0*/  LDG.E R8, desc[UR36][R16.64+-0x14] ;  /* 0xffffec2410087981 */ /* 0x000ea2000c1e1900 */
[----:B---3--:R-:W-:-:S03]  /*0ef0*/  FFMA R9, R9, R4, R18 ;  /* 0x0000000409097223 */ /* 0x008fc60000000012 */
[----:B------:R-:W5:Y:S04]  /*0f00*/  LDL.128 R4, [R14+-0x10] ;  /* 0xfffff0000e047983 */ /* 0x000f680000100c00 */
[----:B------:R-:W3:Y:S01]  /*0f10*/  LDG.E R18, desc[UR36][R16.64+-0xc] ;  /* 0xfffff42410127981 */ /* 0x000ee2000c1e1900 */
[----:B----4-:R-:W-:-:S03]  /*0f20*/  FFMA R10, R10, R19, R9 ;  /* 0x000000130a0a7223 */ /* 0x010fc60000000009 */
[----:B------:R-:W4:Y:S01]  /*0f30*/  LDG.E R19, desc[UR36][R16.64+-0x8] ;  /* 0xfffff82410137981 */ /* 0x000f22000c1e1900 */
[----:B--2---:R-:W-:-:S04]  /*0f40*/  FFMA R11, R11, R8, R10 ;  /* 0x000000080b0b7223 */ /* 0x004fc8000000000a */
[----:B-----5:R-:W-:Y:S02]  /*0f50*/  FFMA R8, R4, R25, R11 ;  /* 0x0000001904087223 */ /* 0x020fe4000000000b */
[----:B------:R-:W2:Y:S02]  /*0f60*/  LDG.E R4, desc[UR36][R16.64+-0x4] ;  /* 0xfffffc2410047981 */ /* 0x000ea4000c1e1900 */
[----:B---3--:R-:W-:Y:S02]  /*0f70*/  FFMA R5, R5, R18, R8 ;  /* 0x0000001205057223 */ /* 0x008fe40000000008 */
[----:B------:R-:W3:Y:S04]  /*0f80*/  LDL.128 R8, [R14] ;  /* 0x000000000e087983 */ /* 0x000ee80000100c00 */
[----:B------:R-:W3:Y:S04]  /*0f90*/  LDG.E R25, desc[UR36][R16.64] ;  /* 0x0000002410197981 */ /* 0x000ee8000c1e1900 */
[----:B------:R-:W5:Y:S01]  /*0fa0*/  LDG.E R18, desc[UR36][R16.64+0x4] ;  /* 0x0000042410127981 */ /* 0x000f62000c1e1900 */
[----:B----4-:R-:W-:-:S03]  /*0fb0*/  FFMA R6, R6, R19, R5 ;  /* 0x0000001306067223 */ /* 0x010fc60000000005 */
[----:B------:R-:W4:Y:S01]  /*0fc0*/  LDG.E R19, desc[UR36][R16.64+0x8] ;  /* 0x0000082410137981 */ /* 0x000f22000c1e1900 */
[----:B--2---:R-:W-:-:S04]  /*0fd0*/  FFMA R7, R7, R4, R6 ;  /* 0x0000000407077223 */ /* 0x004fc80000000006 */
[----:B---3--:R-:W-:Y:S02]  /*0fe0*/  FFMA R4, R8, R25, R7 ;  /* 0x0000001908047223 */ /* 0x008fe40000000007 */
[----:B------:R-:W2:Y:S02]  /*0ff0*/  LDG.E R8, desc[UR36][R16.64+0xc] ;  /* 0x00000c2410087981 */ /* 0x000ea4000c1e1900 */
[----:B-----5:R-:W-:Y:S02]  /*1000*/  FFMA R25, R9, R18, R4 ;  /* 0x0000001209197223 */ /* 0x020fe40000000004 */
[----:B------:R0:W3:Y:S04]  /*1010*/  LDL.128 R4, [R14+0x10] ;  /* 0x000010000e047983 */ /* 0x0000e80000100c00 */
[----:B------:R-:W3:Y:S01]  /*1020*/  LDG.E R9, desc[UR36][R16.64+0x10] ;  /* 0x0000102410097981 */ /* 0x000ee2000c1e1900 */
[----:B----4-:R-:W-:-:S03]  /*1030*/  FFMA R10, R10, R19, R25 ;  /* 0x000000130a0a7223 */ /* 0x010fc60000000019 */
[----:B------:R-:W4:Y:S04]  /*1040*/  LDG.E R25, desc[UR36][R16.64+0x14] ;  /* 0x0000142410197981 */ /* 0x000f28000c1e1900 */
[----:B------:R-:W5:Y:S04]  /*1050*/  LDG.E R19, desc[UR36][R16.64+0x18] ;  /* 0x0000182410137981 */ /* 0x000f68000c1e1900 */
[----:B------:R-:W5:Y:S01]  /*1060*/  LDG.E R18, desc[UR36][R16.64+0x1c] ;  /* 0x00001c2410127981 */ /* 0x000f62000c1e1900 */
[----:B------:R-:W-:-:S04]  /*1070*/  IADD3 R13, PT, PT, R13, 0x10, RZ ;  /* 0x000000100d0d7810 */ /* 0x000fc80007ffe0ff */
[----:B------:R-:W-:Y:S02]  /*1080*/  ISETP.NE.AND P1, PT, R13, RZ, PT ;  /* 0x000000ff0d00720c */ /* 0x000fe40003f25270 */
[----:B0-----:R-:W-:Y:S01]  /*1090*/  IADD3 R14, PT, PT, R14, 0x40, RZ ;  /* 0x000000400e0e7810 */ /* 0x001fe20007ffe0ff */
[----:B--2---:R-:W-:-:S04]  /*10a0*/  FFMA R11, R11, R8, R10 ;  /* 0x000000080b0b7223 */ /* 0x004fc8000000000a */
[----:B---3--:R-:W-:-:S04]  /*10b0*/  FFMA R4, R4, R9, R11 ;  /* 0x0000000904047223 */ /* 0x008fc8000000000b */
[----:B----4-:R-:W-:Y:S01]  /*10c0*/  FFMA R5, R5, R25, R4 ;  /* 0x0000001905057223 */ /* 0x010fe20000000004 */
[----:B------:R-:W-:-:S03]  /*10d0*/  IADD3 R4, P2, PT, R16, 0x40, RZ ;  /* 0x0000004010047810 */ /* 0x000fc60007f5e0ff */
[----:B-----5:R-:W-:Y:S02]  /*10e0*/  FFMA R6, R6, R19, R5 ;  /* 0x0000001306067223 */ /* 0x020fe40000000005 */
[----:B------:R-:W-:Y:S02]  /*10f0*/  IMAD.X R5, RZ, RZ, R17, P2 ;  /* 0x000000ffff057224 */ /* 0x000fe400010e0611 */
[----:B------:R-:W-:Y:S01]  /*1100*/  FFMA R18, R7, R18, R6 ;  /* 0x0000001207127223 */ /* 0x000fe20000000006 */
[----:B------:R-:W-:Y:S06]  /*1110*/  @P1 BRA `(.L_x_43) ;  /* 0xfffffffc00501947 */ /* 0x000fec000383ffff */
[----:B------:R-:W-:Y:S05]  /*1120*/  BSYNC.RECONVERGENT B1 ;  /* 0x0000000000017941 */ /* 0x000fea0003800200 */
.L_x_42:
[----:B------:R-:W-:-:S07]  /*1130*/  IMAD.MOV.U32 R13, RZ, RZ, R15 ;  /* 0x000000ffff0d7224 */ /* 0x000fce00078e000f */
.L_x_41:
[----:B------:R-:W-:-:S13]  /*1140*/  ISETP.NE.AND P1, PT, R3, RZ, PT ;  /* 0x000000ff0300720c */ /* 0x000fda0003f25270 */
[----:B------:R-:W-:Y:S05]  /*1150*/  @!P1 BRA `(.L_x_44) ;  /* 0x0000000000f09947 */ /* 0x000fea0003800000 */
[----:B------:R-:W-:Y:S01]  /*1160*/  IADD3 R4, PT, PT, R3, -0x1, RZ ;  /* 0xffffffff03047810 */ /* 0x000fe20007ffe0ff */
[----:B------:R-:W-:Y:S01]  /*1170*/  IMAD R16, R12, 0x80, R1 ;  /* 0x000000800c107824 */ /* 0x000fe200078e0201 */
[----:B------:R-:W-:Y:S02]  /*1180*/  ISETP.NE.AND P2, PT, R0, RZ, PT ;  /* 0x000000ff0000720c */ /* 0x000fe40003f45270 */
[----:B------:R-:W-:-:S13]  /*1190*/  ISETP.GE.U32.AND P1, PT, R4, 0x7, PT ;  /* 0x000000070400780c */ /* 0x000fda0003f26070 */
[----:B------:R-:W-:Y:S05]  /*11a0*/  @!P1 BRA `(.L_x_45) ;  /* 0x0000000000589947 */ /* 0x000fea0003800000 */
[----:B------:R-:W0:Y:S01]  /*11b0*/  LDC.64 R14, c[0x0][0x3a8] ;  /* 0x0000ea00ff0e7b82 */ /* 0x000e220000000a00 */
[----:B------:R-:W-:-:S05]  /*11c0*/  IMAD R19, R13, 0x4, R16 ;  /* 0x000000040d137824 */ /* 0x000fca00078e0210 */
[----:B------:R-:W2:Y:S01]  /*11d0*/  LDL.128 R4, [R19] ;  /* 0x0000000013047983 */ /* 0x000ea20000100c00 */
[----:B0-----:R-:W-:-:S05]  /*11e0*/  IMAD.WIDE.U32 R14, R13, 0x4, R14 ;  /* 0x000000040d0e7825 */ /* 0x001fca00078e000e */
[----:B------:R-:W2:Y:S04]  /*11f0*/  LDG.E R9, desc[UR36][R14.64] ;  /* 0x000000240e097981 */ /* 0x000ea8000c1e1900 */
[----:B------:R-:W3:Y:S04]  /*1200*/  LDG.E R11, desc[UR36][R14.64+0x4] ;  /* 0x000004240e0b7981 */ /* 0x000ee8000c1e1900 */
[----:B------:R-:W4:Y:S04]  /*1210*/  LDG.E R17, desc[UR36][R14.64+0x8] ;  /* 0x000008240e117981 */ /* 0x000f28000c1e1900 */
[----:B------:R-:W5:Y:S04]  /*1220*/  LDG.E R25, desc[UR36][R14.64+0x10] ;  /* 0x000010240e197981 */ /* 0x000f68000c1e1900 */
[----:B------:R-:W5:Y:S01]  /*1230*/  LDG.E R26, desc[UR36][R14.64+0x1c] ;  /* 0x00001c240e1a7981 */ /* 0x000f62000c1e1900 */
[----:B--2---:R-:W-:-:S03]  /*1240*/  FFMA R18, R4, R9, R18 ;  /* 0x0000000904127223 */ /* 0x004fc60000000012 */
[----:B------:R-:W2:Y:S01]  /*1250*/  LDG.E R4, desc[UR36][R14.64+0xc] ;  /* 0x00000c240e047981 */ /* 0x000ea2000c1e1900 */
[----:B---3--:R-:W-:-:S03]  /*1260*/  FFMA R28, R11, R5, R18 ;  /* 0x000000050b1c7223 */ /* 0x008fc60000000012 */
[----:B------:R-:W5:Y:S04]  /*1270*/  LDL.128 R8, [R19+0x10] ;  /* 0x0000100013087983 */ /* 0x000f680000100c00 */
[----:B------:R-:W3:Y:S04]  /*1280*/  LDG.E R18, desc[UR36][R14.64+0x14] ;  /* 0x000014240e127981 */ /* 0x000ee8000c1e1900 */
[----:B------:R-:W3:Y:S01]  /*1290*/  LDG.E R5, desc[UR36][R14.64+0x18] ;  /* 0x000018240e057981 */ /* 0x000ee2000c1e1900 */
[----:B----4-:R-:W-:Y:S01]  /*12a0*/  FFMA R17, R17, R6, R28 ;  /* 0x0000000611117223 */ /* 0x010fe2000000001c */
[----:B------:R-:W-:-:S03]  /*12b0*/  IADD3 R13, PT, PT, R13, 0x8, RZ ;  /* 0x000000080d0d7810 */ /* 0x000fc60007ffe0ff */
[----:B--2---:R-:W-:-:S04]  /*12c0*/  FFMA R7, R4, R7, R17 ;  /* 0x0000000704077223 */ /* 0x004fc80000000011 */
[----:B-----5:R-:W-:-:S04]  /*12d0*/  FFMA R7, R8, R25, R7 ;  /* 0x0000001908077223 */ /* 0x020fc80000000007 */
[----:B---3--:R-:W-:-:S04]  /*12e0*/  FFMA R18, R18, R9, R7 ;  /* 0x0000000912127223 */ /* 0x008fc80000000007 */
[----:B------:R-:W-:-:S04]  /*12f0*/  FFMA R5, R5, R10, R18 ;  /* 0x0000000a05057223 */ /* 0x000fc80000000012 */
[----:B------:R-:W-:-:S07]  /*1300*/  FFMA R18, R26, R11, R5 ;  /* 0x0000000b1a127223 */ /* 0x000fce0000000005 */
.L_x_45:
[----:B------:R-:W-:Y:S05]  /*1310*/  @!P2 BRA `(.L_x_44) ;  /* 0x000000000080a947 */ /* 0x000fea0003800000 */
[----:B------:R-:W-:Y:S01]  /*1320*/  VIADD R4, R0, 0xffffffff ;  /* 0xffffffff00047836 */ /* 0x000fe20000000000 */
[----:B------:R-:W-:-:S04]  /*1330*/  ISETP.NE.AND P2, PT, R2, RZ, PT ;  /* 0x000000ff0200720c */ /* 0x000fc80003f45270 */
[----:B------:R-:W-:-:S13]  /*1340*/  ISETP.GE.U32.AND P1, PT, R4, 0x3, PT ;  /* 0x000000030400780c */ /* 0x000fda0003f26070 */
[----:B------:R-:W-:Y:S05]  /*1350*/  @!P1 BRA `(.L_x_46) ;  /* 0x0000000000349947 */ /* 0x000fea0003800000 */
[----:B------:R-:W0:Y:S01]  /*1360*/  LDC.64 R8, c[0x0][0x3a8] ;  /* 0x0000ea00ff087b82 */ /* 0x000e220000000a00 */
[----:B------:R-:W-:-:S06]  /*1370*/  LEA R4, R13, R16, 0x2 ;  /* 0x000000100d047211 */ /* 0x000fcc00078e10ff */
[----:B------:R-:W2:Y:S01]  /*1380*/  LDL.128 R4, [R4] ;  /* 0x0000000004047983 */ /* 0x000ea20000100c00 */
[----:B0-----:R-:W-:-:S05]  /*1390*/  IMAD.WIDE.U32 R8, R13, 0x4, R8 ;  /* 0x000000040d087825 */ /* 0x001fca00078e0008 */
        /* <DEDUP_REMOVED lines=9> */
.L_x_46:
[----:B------:R-:W-:Y:S05]  /*1430*/  @!P2 BRA `(.L_x_44) ;  /* 0x000000000038a947 */ /* 0x000fea0003800000 */
[----:B------:R-:W0:Y:S01]  /*1440*/  LDC.64 R4, c[0x0][0x3a8] ;  /* 0x0000ea00ff047b82 */ /* 0x000e220000000a00 */
[----:B------:R-:W-:-:S05]  /*1450*/  LEA R16, R13, R16, 0x2 ;  /* 0x000000100d107211 */ /* 0x000fca00078e10ff */
[----:B------:R-:W2:Y:S01]  /*1460*/  LDL.64 R6, [R16] ;  /* 0x0000000010067983 */ /* 0x000ea20000100a00 */
[----:B0-----:R-:W-:-:S05]  /*1470*/  IMAD.WIDE.U32 R4, R13, 0x4, R4 ;  /* 0x000000040d047825 */ /* 0x001fca00078e0004 */
[----:B------:R-:W2:Y:S01]  /*1480*/  LDG.E R9, desc[UR36][R4.64] ;  /* 0x0000002404097981 */ /* 0x000ea2000c1e1900 */
[----:B------:R-:W-:Y:S01]  /*1490*/  ISETP.NE.AND P1, PT, R2, 0x1, PT ;  /* 0x000000010200780c */ /* 0x000fe20003f25270 */
[----:B--2---:R-:W-:-:S12]  /*14a0*/  FFMA R18, R6, R9, R18 ;  /* 0x0000000906127223 */ /* 0x004fd80000000012 */
[----:B------:R-:W-:Y:S05]  /*14b0*/  @!P1 BRA `(.L_x_44) ;  /* 0x0000000000189947 */ /* 0x000fea0003800000 */
[----:B------:R-:W-:Y:S01]  /*14c0*/  ISETP.NE.AND P1, PT, R2, 0x2, PT ;  /* 0x000000020200780c */ /* 0x000fe20003f25270 */
[----:B------:R-:W2:Y:S04]  /*14d0*/  LDG.E R9, desc[UR36][R4.64+0x4] ;  /* 0x0000042404097981 */ /* 0x000ea8000c1e1900 */
[----:B------:R-:W3:Y:S08]  /*14e0*/  LDL R16, [R16+0x8] ;  /* 0x0000080010107983 */ /* 0x000ef00000100800 */
[----:B------:R-:W3:Y:S01]  /*14f0*/  @P1 LDG.E R11, desc[UR36][R4.64+0x8] ;  /* 0x00000824040b1981 */ /* 0x000ee2000c1e1900 */
[----:B--2---:R-:W-:-:S04]  /*1500*/  FFMA R18, R9, R7, R18 ;  /* 0x0000000709127223 */ /* 0x004fc80000000012 */
[----:B---3--:R-:W-:-:S07]  /*1510*/  @P1 FFMA R18, R11, R16, R18 ;  /* 0x000000100b121223 */ /* 0x008fce0000000012 */
.L_x_44:
[C---:B------:R-:W-:Y:S01]  /*1520*/  IMAD R5, R12.reuse, 0x4, R20 ;  /* 0x000000040c057824 */ /* 0x040fe200078e0214 */
[----:B------:R-:W-:-:S04]  /*1530*/  IADD3 R12, PT, PT, R12, 0x1, RZ ;  /* 0x000000010c0c7810 */ /* 0x000fc80007ffe0ff */
[----:B------:R0:W-:Y:S01]  /*1540*/  STL [R5], R18 ;  /* 0x0000001205007387 */ /* 0x0001e20000100800 */
[----:B------:R-:W-:-:S13]  /*1550*/  ISETP.NE.AND P1, PT, R12, R23, PT ;  /* 0x000000170c00720c */ /* 0x000fda0003f25270 */
[----:B0-----:R-:W-:Y:S05]  /*1560*/  @P1 BRA `(.L_x_47) ;  /* 0xfffffff400fc1947 */ /* 0x001fea000383ffff */
.L_x_40:
[----:B------:R-:W-:Y:S05]  /*1570*/  BSYNC.RECONVERGENT B0 ;  /* 0x0000000000007941 */ /* 0x000fea0003800200 */
.L_x_39:
[----:B------:R-:W-:Y:S01]  /*1580*/  BSSY.RECONVERGENT B1, `(.L_x_48) ;  /* 0x00000aa000017945 */ /* 0x000fe20003800200 */
[----:B------:R-:W-:-:S07]  /*1590*/  IMAD.MOV.U32 R26, RZ, RZ, RZ ;  /* 0x000000ffff1a7224 */ /* 0x000fce00078e00ff */
.L_x_59:
[----:B------:R-:W-:Y:S01]  /*15a0*/  ISETP.GE.AND P1, PT, R23, 0x1, PT ;  /* 0x000000011700780c */ /* 0x000fe20003f26270 */
[----:B------:R-:W-:Y:S01]  /*15b0*/  BSSY.RECONVERGENT B0, `(.L_x_49) ;  /* 0x000009e000007945 */ /* 0x000fe20003800200 */
[----:B------:R-:W-:-:S11]  /*15c0*/  HFMA2 R12, -RZ, RZ, 0, 0 ;  /* 0x00000000ff0c7431 */ /* 0x000fd600000001ff */
[----:B------:R-:W-:Y:S05]  /*15d0*/  @!P1 BRA `(.L_x_50) ;  /* 0x00000008006c9947 */ /* 0x000fea0003800000 */
[----:B------:R-:W-:Y:S01]  /*15e0*/  BSSY.RECONVERGENT B2, `(.L_x_51) ;  /* 0x0000046000027945 */ /* 0x000fe20003800200 */
[----:B------:R-:W-:Y:S01]  /*15f0*/  IMAD R25, R26, 0x4, R1 ;  /* 0x000000041a197824 */ /* 0x000fe200078e0201 */
[----:B------:R-:W-:Y:S01]  /*1600*/  MOV R27, RZ ;  /* 0x000000ff001b7202 */ /* 0x000fe20000000f00 */
[----:B------:R-:W-:Y:S01]  /*1610*/  IMAD.MOV.U32 R12, RZ, RZ, RZ ;  /* 0x000000ffff0c7224 */ /* 0x000fe200078e00ff */
[----:B------:R-:W-:Y:S06]  /*1620*/  @P0 BRA `(.L_x_52) ;  /* 0x0000000400040947 */ /* 0x000fec0003800000 */
[----:B------:R-:W-:Y:S01]  /*1630*/  BSSY.RECONVERGENT B3, `(.L_x_53) ;  /* 0x000003f000037945 */ /* 0x000fe20003800200 */
[----:B------:R-:W-:Y:S01]  /*1640*/  IMAD.MOV.U32 R12, RZ, RZ, RZ ;  /* 0x000000ffff0c7224 */ /* 0x000fe200078e00ff */
[----:B------:R-:W-:-:S07]  /*1650*/  MOV R28, RZ ;  /* 0x000000ff001c7202 */ /* 0x000fce0000000f00 */
.L_x_54:
[C---:B------:R-:W-:Y:S01]  /*1660*/  IMAD R29, R28.reuse, 0x4, R1 ;  /* 0x000000041c1d7824 */ /* 0x040fe200078e0201 */
[----:B------:R-:W-:-:S04]  /*1670*/  LEA R27, R28, R25, 0x7 ;  /* 0x000000191c1b7211 */ /* 0x000fc800078e38ff */
[----:B------:R-:W2:Y:S04]  /*1680*/  LDL.128 R8, [R29+0x420] ;  /* 0x000420001d087983 */ /* 0x000ea80000100c00 */
[----:B------:R-:W2:Y:S04]  /*1690*/  LDL.128 R4, [R29+0x400] ;  /* 0x000400001d047983 */ /* 0x000ea80000100c00 */
[----:B------:R-:W3:Y:S04]  /*16a0*/  LDL R16, [R27] ;  /* 0x000000001b107983 */ /* 0x000ee80000100800 */
[----:B------:R-:W4:Y:S04]  /*16b0*/  LDL R15, [R27+0x80] ;  /* 0x000080001b0f7983 */ /* 0x000f280000100800 */
[----:B------:R-:W5:Y:S04]  /*16c0*/  LDL R14, [R27+0x100] ;  /* 0x000100001b0e7983 */ /* 0x000f680000100800 */
[----:B------:R-:W5:Y:S01]  /*16d0*/  LDL R13, [R27+0x180] ;  /* 0x000180001b0d7983 */ /* 0x000f620000100800 */
[----:B--2---:R-:W-:Y:S01]  /*16e0*/  FADD R17, R8, -R4 ;  /* 0x8000000408117221 */ /* 0x004fe20000000000 */
[----:B------:R-:W-:Y:S01]  /*16f0*/  FADD R5, R9, -R5 ;  /* 0x8000000509057221 */ /* 0x000fe20000000000 */
[----:B------:R-:W-:Y:S01]  /*1700*/  FADD R6, R10, -R6 ;  /* 0x800000060a067221 */ /* 0x000fe20000000000 */
[----:B------:R-:W-:Y:S01]  /*1710*/  FADD R7, R11, -R7 ;  /* 0x800000070b077221 */ /* 0x000fe20000000000 */
[----:B---3--:R-:W-:Y:S01]  /*1720*/  FFMA R16, R17, R16, R12 ;  /* 0x0000001011107223 */ /* 0x008fe2000000000c */
[----:B------:R-:W2:Y:S03]  /*1730*/  LDL R4, [R27+0x200] ;  /* 0x000200001b047983 */ /* 0x000ea60000100800 */
[----:B----4-:R-:W-:-:S02]  /*1740*/  FFMA R5, R5, R15, R16 ;  /* 0x0000000f05057223 */ /* 0x010fc40000000010 */
[----:B------:R-:W3:Y:S02]  /*1750*/  LDL.128 R16, [R29+0x410] ;  /* 0x000410001d107983 */ /* 0x000ee40000100c00 */
[----:B-----5:R-:W-:Y:S02]  /*1760*/  FFMA R6, R6, R14, R5 ;  /* 0x0000000e06067223 */ /* 0x020fe40000000005 */
[----:B------:R-:W4:Y:S02]  /*1770*/  LDL R5, [R27+0x280] ;  /* 0x000280001b057983 */ /* 0x000f240000100800 */
[----:B------:R-:W-:Y:S02]  /*1780*/  FFMA R7, R7, R13, R6 ;  /* 0x0000000d07077223 */ /* 0x000fe40000000006 */
[----:B------:R-:W3:Y:S02]  /*1790*/  LDL.128 R12, [R29+0x430] ;  /* 0x000430001d0c7983 */ /* 0x000ee40000100c00 */
[----:B---3--:R-:W-:Y:S01]  /*17a0*/  FADD R16, R12, -R16 ;  /* 0x800000100c107221 */ /* 0x008fe20000000000 */
[----:B------:R-:W-:-:S03]  /*17b0*/  FADD R17, R13, -R17 ;  /* 0x800000110d117221 */ /* 0x000fc60000000000 */
[----:B--2---:R-:W-:Y:S01]  /*17c0*/  FFMA R4, R16, R4, R7 ;  /* 0x0000000410047223 */ /* 0x004fe20000000007 */
[----:B------:R-:W-:Y:S01]  /*17d0*/  FADD R18, R14, -R18 ;  /* 0x800000120e127221 */ /* 0x000fe20000000000 */
[----:B------:R-:W2:Y:S02]  /*17e0*/  LDL R16, [R27+0x380] ;  /* 0x000380001b107983 */ /* 0x000ea40000100800 */
[----:B----4-:R-:W-:Y:S02]  /*17f0*/  FFMA R17, R17, R5, R4 ;  /* 0x0000000511117223 */ /* 0x010fe40000000004 */
[----:B------:R-:W3:Y:S02]  /*1800*/  LDL R4, [R27+0x300] ;  /* 0x000300001b047983 */ /* 0x000ee40000100800 */
[----:B---3--:R-:W-:Y:S02]  /*1810*/  FFMA R17, R18, R4, R17 ;  /* 0x0000000412117223 */ /* 0x008fe40000000011 */
[----:B------:R-:W3:Y:S01]  /*1820*/  LDL.128 R4, [R29+0x440] ;  /* 0x000440001d047983 */ /* 0x000ee20000100c00 */
[----:B------:R-:W-:-:S04]  /*1830*/  FADD R18, R15, -R19 ;  /* 0x800000130f127221 */ /* 0x000fc80000000000 */
[----:B--2---:R-:W-:Y:S02]  /*1840*/  FFMA R16, R18, R16, R17 ;  /* 0x0000001012107223 */ /* 0x004fe40000000011 */
[----:B------:R-:W2:Y:S01]  /*1850*/  LDL R18, [R27+0x400] ;  /* 0x000400001b127983 */ /* 0x000ea20000100800 */
[----:B---3--:R-:W-:-:S03]  /*1860*/  FADD R17, -R8, R4 ;  /* 0x0000000408117221 */ /* 0x008fc60000000100 */
[----:B------:R-:W3:Y:S01]  /*1870*/  LDL R8, [R27+0x480] ;  /* 0x000480001b087983 */ /* 0x000ee20000100800 */
[----:B------:R-:W-:-:S03]  /*1880*/  FADD R9, -R9, R5 ;  /* 0x0000000509097221 */ /* 0x000fc60000000100 */
[----:B------:R-:W4:Y:S04]  /*1890*/  LDL R5, [R27+0x500] ;  /* 0x000500001b057983 */ /* 0x000f280000100800 */
[----:B------:R-:W5:Y:S01]  /*18a0*/  LDL R4, [R27+0x580] ;  /* 0x000580001b047983 */ /* 0x000f620000100800 */
[----:B--2---:R-:W-:-:S04]  /*18b0*/  FFMA R16, R17, R18, R16 ;  /* 0x0000001211107223 */ /* 0x004fc80000000010 */
[----:B---3--:R-:W-:Y:S01]  /*18c0*/  FFMA R8, R9, R8, R16 ;  /* 0x0000000809087223 */ /* 0x008fe20000000010 */
[----:B------:R-:W-:Y:S01]  /*18d0*/  FADD R9, -R10, R6 ;  /* 0x000000060a097221 */ /* 0x000fe20000000100 */
[----:B------:R-:W2:Y:S03]  /*18e0*/  LDL.128 R16, [R29+0x450] ;  /* 0x000450001d107983 */ /* 0x000ea60000100c00 */
[----:B----4-:R-:W-:Y:S02]  /*18f0*/  FFMA R9, R9, R5, R8 ;  /* 0x0000000509097223 */ /* 0x010fe40000000008 */
[----:B------:R-:W3:Y:S01]  /*1900*/  LDL R5, [R27+0x600] ;  /* 0x000600001b057983 */ /* 0x000ee20000100800 */
[----:B------:R-:W-:-:S03]  /*1910*/  FADD R6, -R11, R7 ;  /* 0x000000070b067221 */ /* 0x000fc60000000100 */
[----:B------:R-:W4:Y:S01]  /*1920*/  LDL R7, [R27+0x680] ;  /* 0x000680001b077983 */ /* 0x000f220000100800 */
[----:B-----5:R-:W-:-:S03]  /*1930*/  FFMA R8, R6, R4, R9 ;  /* 0x0000000406087223 */ /* 0x020fc60000000009 */
[----:B------:R-:W5:Y:S04]  /*1940*/  LDL R4, [R27+0x700] ;  /* 0x000700001b047983 */ /* 0x000f680000100800 */
[----:B------:R-:W5:Y:S01]  /*1950*/  LDL R6, [R27+0x780] ;  /* 0x000780001b067983 */ /* 0x000f620000100800 */
[----:B------:R-:W-:Y:S02]  /*1960*/  VIADD R28, R28, 0x10 ;  /* 0x000000101c1c7836 */ /* 0x000fe40000000000 */
[----:B--2---:R-:W-:-:S04]  /*1970*/  FADD R9, -R12, R16 ;  /* 0x000000100c097221 */ /* 0x004fc80000000100 */
[----:B---3--:R-:W-:Y:S01]  /*1980*/  FFMA R8, R9, R5, R8 ;  /* 0x0000000509087223 */ /* 0x008fe20000000008 */
[----:B------:R-:W-:Y:S01]  /*1990*/  LOP3.LUT R5, R23, 0x7ffffff0, RZ, 0xc0, !PT ;  /* 0x7ffffff017057812 */ /* 0x000fe200078ec0ff */
[----:B------:R-:W-:-:S03]  /*19a0*/  FADD R17, -R13, R17 ;  /* 0x000000110d117221 */ /* 0x000fc60000000100 */
[----:B------:R-:W-:Y:S01]  /*19b0*/  ISETP.NE.AND P1, PT, R28, R5, PT ;  /* 0x000000051c00720c */ /* 0x000fe20003f25270 */
[----:B------:R-:W-:Y:S01]  /*19c0*/  FADD R18, -R14, R18 ;  /* 0x000000120e127221 */ /* 0x000fe20000000100 */
[----:B----4-:R-:W-:Y:S01]  /*19d0*/  FFMA R7, R17, R7, R8 ;  /* 0x0000000711077223 */ /* 0x010fe20000000008 */
[----:B------:R-:W-:-:S03]  /*19e0*/  FADD R12, -R15, R19 ;  /* 0x000000130f0c7221 */ /* 0x000fc60000000100 */
[----:B-----5:R-:W-:-:S04]  /*19f0*/  FFMA R7, R18, R4, R7 ;  /* 0x0000000412077223 */ /* 0x020fc80000000007 */
[----:B------:R-:W-:-:S03]  /*1a00*/  FFMA R12, R12, R6, R7 ;  /* 0x000000060c0c7223 */ /* 0x000fc60000000007 */
[----:B------:R-:W-:Y:S05]  /*1a10*/  @P1 BRA `(.L_x_54) ;  /* 0xfffffffc00101947 */ /* 0x000fea000383ffff */
[----:B------:R-:W-:Y:S05]  /*1a20*/  BSYNC.RECONVERGENT B3 ;  /* 0x0000000000037941 */ /* 0x000fea0003800200 */
.L_x_53:
[----:B------:R-:W-:-:S07]  /*1a30*/  MOV R27, R5 ;  /* 0x00000005001b7202 */ /* 0x000fce0000000f00 */
.L_x_52:
[----:B------:R-:W-:Y:S05]  /*1a40*/  BSYNC.RECONVERGENT B2 ;  /* 0x0000000000027941 */ /* 0x000fea0003800200 */
.L_x_51:
[----:B------:R-:W-:-:S04]  /*1a50*/  LOP3.LUT R4, R23, 0xf, RZ, 0xc0, !PT ;  /* 0x0000000f17047812 */ /* 0x000fc800078ec0ff */
[----:B------:R-:W-:-:S13]  /*1a60*/  ISETP.NE.AND P1, PT, R4, RZ, PT ;  /* 0x000000ff0400720c */ /* 0x000fda0003f25270 */
[----:B------:R-:W-:Y:S05]  /*1a70*/  @!P1 BRA `(.L_x_50) ;  /* 0x0000000400449947 */ /* 0x000fea0003800000 */
[----:B------:R-:W-:Y:S01]  /*1a80*/  VIADD R4, R4, 0xffffffff ;  /* 0xffffffff04047836 */ /* 0x000fe20000000000 */
[----:B------:R-:W-:Y:S04]  /*1a90*/  BSSY.RECONVERGENT B2, `(.L_x_55) ;  /* 0x0000022000027945 */ /* 0x000fe80003800200 */
[----:B------:R-:W-:-:S13]  /*1aa0*/  ISETP.GE.U32.AND P1, PT, R4, 0x7, PT ;  /* 0x000000070400780c */ /* 0x000fda0003f26070 */
[----:B------:R-:W-:Y:S05]  /*1ab0*/  @!P1 BRA `(.L_x_56) ;  /* 0x00000000007c9947 */ /* 0x000fea0003800000 */
[C---:B------:R-:W-:Y:S01]  /*1ac0*/  LEA R16, R27.reuse, R1, 0x2 ;  /* 0x000000011b107211 */ /* 0x040fe200078e10ff */
[----:B------:R-:W-:-:S04]  /*1ad0*/  IMAD R29, R27, 0x80, R25 ;  /* 0x000000801b1d7824 */ /* 0x000fc800078e0219 */
        /* <DEDUP_REMOVED lines=8> */
[----:B------:R-:W-:-:S02]  /*1b60*/  FADD R9, R6, -R10 ;  /* 0x8000000a06097221 */ /* 0x000fc40000000000 */
[----:B---3--:R-:W-:-:S04]  /*1b70*/  FFMA R14, R15, R14, R12 ;  /* 0x0000000e0f0e7223 */ /* 0x008fc8000000000c */
[----:B----4-:R-:W-:Y:S02]  /*1b80*/  FFMA R4, R5, R13, R14 ;  /* 0x0000000d05047223 */ /* 0x010fe4000000000e */
[----:B------:R-:W2:Y:S02]  /*1b90*/  LDL.128 R12, [R16+0x430] ;  /* 0x00043000100c7983 */ /* 0x000ea40000100c00 */
[----:B-----5:R-:W-:Y:S02]  /*1ba0*/  FFMA R9, R9, R17, R4 ;  /* 0x0000001109097223 */ /* 0x020fe40000000004 */
[----:B------:R-:W3:Y:S04]  /*1bb0*/  LDL R4, [R29+0x200] ;  /* 0x000200001d047983 */ /* 0x000ee80000100800 */
[----:B------:R-:W2:Y:S01]  /*1bc0*/  LDL.128 R16, [R16+0x410] ;  /* 0x0004100010107983 */ /* 0x000ea20000100c00 */
[----:B------:R-:W-:-:S03]  /*1bd0*/  FADD R6, R7, -R11 ;  /* 0x8000000b07067221 */ /* 0x000fc60000000000 */
[----:B------:R-:W4:Y:S01]  /*1be0*/  LDL R7, [R29+0x280] ;  /* 0x000280001d077983 */ /* 0x000f220000100800 */
[----:B------:R-:W-:-:S03]  /*1bf0*/  FFMA R9, R6, R28, R9 ;  /* 0x0000001c06097223 */ /* 0x000fc60000000009 */
[----:B------:R-:W5:Y:S04]  /*1c00*/  LDL R5, [R29+0x300] ;  /* 0x000300001d057983 */ /* 0x000f680000100800 */
[----:B------:R-:W5:Y:S01]  /*1c10*/  LDL R6, [R29+0x380] ;  /* 0x000380001d067983 */ /* 0x000f620000100800 */
[----:B------:R-:W-:Y:S01]  /*1c20*/  IADD3 R27, PT, PT, R27, 0x8, RZ ;  /* 0x000000081b1b7810 */ /* 0x000fe20007ffe0ff */
[----:B--2---:R-:W-:Y:S01]  /*1c30*/  FADD R12, R12, -R16 ;  /* 0x800000100c0c7221 */ /* 0x004fe20000000000 */
[----:B------:R-:W-:-:S03]  /*1c40*/  FADD R13, R13, -R17 ;  /* 0x800000110d0d7221 */ /* 0x000fc60000000000 */
[----:B---3--:R-:W-:Y:S01]  /*1c50*/  FFMA R4, R12, R4, R9 ;  /* 0x000000040c047223 */ /* 0x008fe20000000009 */
[----:B------:R-:W-:-:S03]  /*1c60*/  FADD R9, R14, -R18 ;  /* 0x800000120e097221 */ /* 0x000fc60000000000 */
[----:B----4-:R-:W-:Y:S01]  /*1c70*/  FFMA R4, R13, R7, R4 ;  /* 0x000000070d047223 */ /* 0x010fe20000000004 */
[----:B------:R-:W-:-:S03]  /*1c80*/  FADD R12, R15, -R19 ;  /* 0x800000130f0c7221 */ /* 0x000fc60000000000 */
[----:B-----5:R-:W-:-:S04]  /*1c90*/  FFMA R5, R9, R5, R4 ;  /* 0x0000000509057223 */ /* 0x020fc80000000004 */
[----:B------:R-:W-:-:S07]  /*1ca0*/  FFMA R12, R12, R6, R5 ;  /* 0x000000060c0c7223 */ /* 0x000fce0000000005 */
.L_x_56:
[----:B------:R-:W-:Y:S05]  /*1cb0*/  BSYNC.RECONVERGENT B2 ;  /* 0x0000000000027941 */ /* 0x000fea0003800200 */
.L_x_55:
        /* <DEDUP_REMOVED lines=15> */
[----:B------:R-:W-:Y:S01]  /*1db0*/  IADD3 R27, PT, PT, R27, 0x4, RZ ;  /* 0x000000041b1b7810 */ /* 0x000fe20007ffe0ff */
[----:B--2---:R-:W-:Y:S01]  /*1dc0*/  FADD R17, R4, -R8 ;  /* 0x8000000804117221 */ /* 0x004fe20000000000 */
[----:B------:R-:W-:Y:S01]  /*1dd0*/  FADD R5, R5, -R9 ;  /* 0x8000000905057221 */ /* 0x000fe20000000000 */
[----:B------:R-:W-:Y:S01]  /*1de0*/  FADD R9, R6, -R10 ;  /* 0x8000000a06097221 */ /* 0x000fe20000000000 */
[----:B------:R-:W-:Y:S01]  /*1df0*/  FADD R4, R7, -R11 ;  /* 0x8000000b07047221 */ /* 0x000fe20000000000 */
[----:B---3--:R-:W-:-:S04]  /*1e00*/  FFMA R12, R17, R19, R12 ;  /* 0x00000013110c7223 */ /* 0x008fc8000000000c */
[----:B----4-:R-:W-:-:S04]  /*1e10*/  FFMA R12, R5, R15, R12 ;  /* 0x0000000f050c7223 */ /* 0x010fc8000000000c */
[----:B-----5:R-:W-:-:S04]  /*1e20*/  FFMA R9, R9, R13, R12 ;  /* 0x0000000d09097223 */ /* 0x020fc8000000000c */
[----:B------:R-:W-:-:S07]  /*1e30*/  FFMA R12, R4, R14, R9 ;  /* 0x0000000e040c7223 */ /* 0x000fce0000000009 */
.L_x_58:
[----:B------:R-:W-:Y:S05]  /*1e40*/  BSYNC.RECONVERGENT B2 ;  /* 0x0000000000027941 */ /* 0x000fea0003800200 */
.L_x_57:
[----:B------:R-:W-:-:S13]  /*1e50*/  LOP3.LUT P1, R11, R23, 0x3, RZ, 0xc0, !PT ;  /* 0x00000003170b7812 */ /* 0x000fda000782c0ff */
[----:B------:R-:W-:Y:S05]  /*1e60*/  @!P1 BRA `(.L_x_50) ;  /* 0x0000000000489947 */ /* 0x000fea0003800000 */
[C---:B------:R-:W-:Y:S01]  /*1e70*/  IMAD R10, R27.reuse, 0x4, R1 ;  /* 0x000000041b0a7824 */ /* 0x040fe200078e0201 */
[----:B------:R-:W-:-:S04]  /*1e80*/  LEA R25, R27, R25, 0x7 ;  /* 0x000000191b197211 */ /* 0x000fc800078e38ff */
[----:B------:R-:W2:Y:S04]  /*1e90*/  LDL.64 R4, [R10+0x420] ;  /* 0x000420000a047983 */ /* 0x000ea80000100a00 */
[----:B------:R-:W2:Y:S04]  /*1ea0*/  LDL.64 R6, [R10+0x400] ;  /* 0x000400000a067983 */ /* 0x000ea80000100a00 */
[----:B------:R-:W3:Y:S01]  /*1eb0*/  LDL R8, [R25] ;  /* 0x0000000019087983 */ /* 0x000ee20000100800 */
[----:B------:R-:W-:Y:S01]  /*1ec0*/  ISETP.NE.AND P1, PT, R11, 0x1, PT ;  /* 0x000000010b00780c */ /* 0x000fe20003f25270 */
[----:B--2---:R-:W-:-:S04]  /*1ed0*/  FADD R9, R4, -R6 ;  /* 0x8000000604097221 */ /* 0x004fc80000000000 */
[----:B---3--:R-:W-:-:S08]  /*1ee0*/  FFMA R12, R9, R8, R12 ;  /* 0x00000008090c7223 */ /* 0x008fd0000000000c */
[----:B------:R-:W-:Y:S05]  /*1ef0*/  @!P1 BRA `(.L_x_50) ;  /* 0x0000000000249947 */ /* 0x000fea0003800000 */
[----:B------:R-:W-:Y:S01]  /*1f00*/  ISETP.NE.AND P1, PT, R11, 0x2, PT ;  /* 0x000000020b00780c */ /* 0x000fe20003f25270 */
[----:B------:R-:W2:Y:S04]  /*1f10*/  LDL R4, [R25+0x80] ;  /* 0x0000800019047983 */ /* 0x000ea80000100800 */
[----:B------:R-:W3:Y:S04]  /*1f20*/  LDL R8, [R10+0x428] ;  /* 0x000428000a087983 */ /* 0x000ee80000100800 */
[----:B------:R-:W3:Y:S04]  /*1f30*/  LDL R9, [R10+0x408] ;  /* 0x000408000a097983 */ /* 0x000ee80000100800 */
[----:B------:R-:W4:Y:S01]  /*1f40*/  @P1 LDL R6, [R25+0x100] ;  /* 0x0001000019061983 */ /* 0x000f220000100800 */
[----:B------:R-:W-:-:S04]  /*1f50*/  FADD R5, R5, -R7 ;  /* 0x8000000705057221 */ /* 0x000fc80000000000 */
[----:B--2---:R-:W-:Y:S01]  /*1f60*/  FFMA R12, R5, R4, R12 ;  /* 0x00000004050c7223 */ /* 0x004fe2000000000c */
[----:B---3--:R-:W-:-:S04]  /*1f70*/  @P1 FADD R5, R8, -R9 ;  /* 0x8000000908051221 */ /* 0x008fc80000000000 */
[----:B----4-:R-:W-:-:S07]  /*1f80*/  @P1 FFMA R12, R5, R6, R12 ;  /* 0x00000006050c1223 */ /* 0x010fce000000000c */
.L_x_50:
[----:B------:R-:W-:Y:S05]  /*1f90*/  BSYNC.RECONVERGENT B0 ;  /* 0x0000000000007941 */ /* 0x000fea0003800200 */
.L_x_49:
[----:B------:R-:W0:Y:S01]  /*1fa0*/  LDC.64 R4, c[0x0][0x3a0] ;  /* 0x0000e800ff047b82 */ /* 0x000e220000000a00 */
[----:B------:R-:W-:-:S07]  /*1fb0*/  FMUL R9, R12, R22 ;  /* 0x000000160c097220 */ /* 0x000fce0000400000 */
[----:B------:R-:W1:Y:S01]  /*1fc0*/  LDC R11, c[0x0][0x384] ;  /* 0x0000e100ff0b7b82 */ /* 0x000e620000000800 */
[----:B0-----:R-:W-:-:S04]  /*1fd0*/  IMAD.WIDE.U32 R6, R26, 0x4, R4 ;  /* 0x000000041a067825 */ /* 0x001fc800078e0004 */
[----:B------:R-:W-:Y:S01]  /*1fe0*/  VIADD R26, R26, 0x1 ;  /* 0x000000011a1a7836 */ /* 0x000fe20000000000 */
[----:B------:R0:W-:Y:S04]  /*1ff0*/  REDG.E.ADD.F32.FTZ.RN.STRONG.GPU desc[UR36][R6.64], R9 ;  /* 0x00000009060079a6 */ /* 0x0001e8000c12f324 */
[----:B-1----:R-:W-:-:S13]  /*2000*/  ISETP.NE.AND P1, PT, R26, R11, PT ;  /* 0x0000000b1a00720c */ /* 0x002fda0003f25270 */
[----:B0-----:R-:W-:Y:S05]  /*2010*/  @P1 BRA `(.L_x_59) ;  /* 0xfffffff400601947 */ /* 0x001fea000383ffff */
[----:B------:R-:W-:Y:S05]  /*2020*/  BSYNC.RECONVERGENT B1 ;  /* 0x0000000000017941 */ /* 0x000fea0003800200 */
.L_x_48:
[----:B------:R-:W-:-:S13]  /*2030*/  ISETP.GE.AND P1, PT, R24, R11, PT ;  /* 0x0000000b1800720c */ /* 0x000fda0003f26270 */
[----:B------:R-:W-:Y:S01]  /*2040*/  @!P1 IMAD.WIDE R6, R24, 0x4, R4 ;  /* 0x0000000418069825 */ /* 0x000fe200078e0204 */
[----:B------:R-:W0:Y:S01]  /*2050*/  S2R R10, SR_LANEID ;  /* 0x00000000000a7919 */ /* 0x000e220000000000 */
[----:B------:R-:W-:Y:S01]  /*2060*/  VOTEU.ANY UR4, UPT, PT ;  /* 0x0000000000047886 */ /* 0x000fe200038e0100 */
[----:B------:R-:W1:Y:S03]  /*2070*/  @!P1 LDC.64 R8, c[0x0][0x3a8] ;  /* 0x0000ea00ff089b82 */ /* 0x000e660000000a00 */
[----:B------:R-:W2:Y:S01]  /*2080*/  @!P1 LDG.E R7, desc[UR36][R6.64] ;  /* 0x0000002406079981 */ /* 0x000ea2000c1e1900 */
[----:B------:R-:W-:-:S04]  /*2090*/  UFLO.U32 UR4, UR4 ;  /* 0x00000004000472bd */ /* 0x000fc800080e0000 */
[----:B------:R-:W3:Y:S08]  /*20a0*/  REDUX.OR UR5, RZ ;  /* 0x00000000ff0573c4 */ /* 0x000ef00000004000 */
[----:B------:R-:W4:Y:S01]  /*20b0*/  LDC.64 R4, c[0x0][0x3b0] ;  /* 0x0000ec00ff047b82 */ /* 0x000f220000000a00 */
[----:B------:R-:W-:Y:S02]  /*20c0*/  VIADD R21, R21, 0x1 ;  /* 0x0000000115157836 */ /* 0x000fe40000000000 */
[----:B-1----:R-:W-:Y:S01]  /*20d0*/  @!P1 IMAD.WIDE R8, R24, 0x4, R8 ;  /* 0x0000000418089825 */ /* 0x002fe200078e0208 */
[----:B0-----:R-:W-:Y:S01]  /*20e0*/  ISETP.EQ.U32.AND P2, PT, R10, UR4, PT ;  /* 0x000000040a007c0c */ /* 0x001fe2000bf42070 */
[----:B------:R-:W0:Y:S01]  /*20f0*/  LDCU UR4, c[0x0][0x388] ;  /* 0x00007100ff0477ac */ /* 0x000e220008000800 */
[----:B---3--:R-:W-:-:S02]  /*2100*/  MOV R11, UR5 ;  /* 0x00000005000b7c02 */ /* 0x008fc40008000f00 */
[----:B--2---:R1:W-:Y:S01]  /*2110*/  @!P1 STG.E desc[UR36][R8.64], R7 ;  /* 0x0000000708009986 */ /* 0x0043e2000c101924 */
[----:B0-----:R-:W-:-:S08]  /*2120*/  ISETP.NE.AND P1, PT, R21, UR4, PT ;  /* 0x0000000415007c0c */ /* 0x001fd0000bf25270 */
[----:B----4-:R1:W-:Y:S05]  /*2130*/  @P2 REDG.E.OR.STRONG.GPU desc[UR36][R4.64], R11 ;  /* 0x0000000b0400298e */ /* 0x0103ea000f12e124 */
[----:B------:R-:W-:Y:S05]  /*2140*/  @!P1 EXIT ;  /* 0x000000000000994d */ /* 0x000fea0003800000 */
[----:B------:R-:W-:Y:S05]  /*2150*/  BRA `(.L_x_60) ;  /* 0xffffffe800f07947 */ /* 0x000fea000383ffff */
.L_x_38:
[C---:B------:R-:W-:Y:S01]  /*2160*/  LOP3.LUT R12, R23.reuse, 0xf, RZ, 0xc0, !PT ;  /* 0x0000000f170c7812 */ /* 0x040fe200078ec0ff */
[----:B------:R-:W-:Y:S01]  /*2170*/  IMAD.MOV.U32 R10, RZ, RZ, RZ ;  /* 0x000000ffff0a7224 */ /* 0x000fe200078e00ff */
[----:B------:R-:W-:Y:S02]  /*2180*/  LOP3.LUT R13, R23, 0x7, RZ, 0xc0, !PT ;  /* 0x00000007170d7812 */ /* 0x000fe400078ec0ff */
[----:B------:R-:W-:Y:S01]  /*2190*/  IADD3 R0, PT, PT, R0, -R2, RZ ;  /* 0x8000000200007210 */ /* 0x000fe20007ffe0ff */
[----:B------:R-:W-:Y:S01]  /*21a0*/  VIADD R2, R12, 0xffffffff ;  /* 0xffffffff0c027836 */ /* 0x000fe20000000000 */
[----:B------:R-:W-:Y:S02]  /*21b0*/  IADD3 R3, PT, PT, R13, -0x1, RZ ;  /* 0xffffffff0d037810 */ /* 0x000fe40007ffe0ff */
[----:B------:R-:W-:Y:S02]  /*21c0*/  ISETP.GT.U32.AND P0, PT, R0, -0x10, PT ;  /* 0xfffffff00000780c */ /* 0x000fe40003f04070 */
[----:B------:R-:W-:-:S02]  /*21d0*/  ISETP.GE.U32.AND P1, PT, R2, 0x7, PT ;  /* 0x000000070200780c */ /* 0x000fc40003f26070 */
[----:B------:R-:W-:Y:S02]  /*21e0*/  ISETP.GE.U32.AND P2, PT, R3, 0x3, PT ;  /* 0x000000030300780c */ /* 0x000fe40003f46070 */
[C---:B------:R-:W-:Y:S02]  /*21f0*/  LOP3.LUT R8, R23.reuse, 0x7ffffff0, RZ, 0xc0, !PT ;  /* 0x7ffffff017087812 */ /* 0x040fe400078ec0ff */
[----:B------:R-:W-:-:S09]  /*2200*/  LOP3.LUT R14, R23, 0x3, RZ, 0xc0, !PT ;  /* 0x00000003170e7812 */ /* 0x000fd200078ec0ff */
.L_x_67:
[----:B0-----:R-:W0:Y:S01]  /*2210*/  LDCU UR4, c[0x0][0x388] ;  /* 0x00007100ff0477ac */ /* 0x001e220008000800 */
[----:B------:R-:W-:Y:S01]  /*2220*/  ISETP.GE.AND P4, PT, R23, 0x1, PT ;  /* 0x000000011700780c */ /* 0x000fe20003f86270 */
[----:B------:R-:W-:Y:S01]  /*2230*/  BSSY.RECONVERGENT B0, `(.L_x_61) ;  /* 0x0000028000007945 */ /* 0x000fe20003800200 */
[----:B------:R-:W-:-:S04]  /*2240*/  IADD3 R10, PT, PT, R10, 0x1, RZ ;  /* 0x000000010a0a7810 */ /* 0x000fc80007ffe0ff */
[----:B0-----:R-:W-:-:S07]  /*2250*/  ISETP.NE.AND P3, PT, R10, UR4, PT ;  /* 0x000000040a007c0c */ /* 0x001fce000bf65270 */
[----:B------:R-:W-:Y:S06]  /*2260*/  @!P4 BRA `(.L_x_62) ;  /* 0x000000000090c947 */ /* 0x000fec0003800000 */
[----:B------:R-:W-:Y:S01]  /*2270*/  BSSY.RECONVERGENT B1, `(.L_x_63) ;  /* 0x000000f000017945 */ /* 0x000fe20003800200 */
[----:B------:R-:W-:-:S03]  /*2280*/  HFMA2 R3, -RZ, RZ, 0, 0 ;  /* 0x00000000ff037431 */ /* 0x000fc600000001ff */
[----:B------:R-:W-:Y:S05]  /*2290*/  @P0 BRA `(.L_x_64) ;  /* 0x0000000000300947 */ /* 0x000fea0003800000 */
[----:B------:R-:W-:Y:S01]  /*22a0*/  BSSY.RECONVERGENT B2, `(.L_x_65) ;  /* 0x000000a000027945 */ /* 0x000fe20003800200 */
[----:B------:R-:W-:-:S07]  /*22b0*/  IMAD.MOV.U32 R3, RZ, RZ, RZ ;  /* 0x000000ffff037224 */ /* 0x000fce00078e00ff */
.L_x_66:
[C---:B0-----:R-:W-:Y:S02]  /*22c0*/  LEA R0, R3.reuse, R20, 0x2 ;  /* 0x0000001403007211 */ /* 0x041fe400078e10ff */
[----:B------:R-:W-:-:S03]  /*22d0*/  IADD3 R3, PT, PT, R3, 0x10, RZ ;  /* 0x0000001003037810 */ /* 0x000fc60007ffe0ff */
[----:B------:R0:W-:Y:S01]  /*22e0*/  STL.128 [R0], RZ ;  /* 0x000000ff00007387 */ /* 0x0001e20000100c00 */
[----:B------:R-:W-:-:S03]  /*22f0*/  ISETP.NE.AND P4, PT, R3, R8, PT ;  /* 0x000000080300720c */ /* 0x000fc60003f85270 */
[----:B------:R0:W-:Y:S04]  /*2300*/  STL.128 [R0+0x10], RZ ;  /* 0x000010ff00007387 */ /* 0x0001e80000100c00 */
[----:B------:R0:W-:Y:S04]  /*2310*/  STL.128 [R0+0x20], RZ ;  /* 0x000020ff00007387 */ /* 0x0001e80000100c00 */
[----:B------:R0:W-:Y:S02]  /*2320*/  STL.128 [R0+0x30], RZ ;  /* 0x000030ff00007387 */ /* 0x0001e40000100c00 */
[----:B------:R-:W-:Y:S05]  /*2330*/  @P4 BRA `(.L_x_66) ;  /* 0xfffffffc00e04947 */ /* 0x000fea000383ffff */
[----:B------:R-:W-:Y:S05]  /*2340*/  BSYNC.RECONVERGENT B2 ;  /* 0x0000000000027941 */ /* 0x000fea0003800200 */
.L_x_65:
[----:B------:R-:W-:-:S07]  /*2350*/  IMAD.MOV.U32 R3, RZ, RZ, R8 ;  /* 0x000000ffff037224 */ /* 0x000fce00078e0008 */
.L_x_64:
[----:B------:R-:W-:Y:S05]  /*2360*/  BSYNC.RECONVERGENT B1 ;  /* 0x0000000000017941 */ /* 0x000fea0003800200 */
.L_x_63:
[----:B------:R-:W-:-:S13]  /*2370*/  ISETP.NE.AND P4, PT, R12, RZ, PT ;  /* 0x000000ff0c00720c */ /* 0x000fda0003f85270 */
[----:B------:R-:W-:Y:S05]  /*2380*/  @!P4 BRA `(.L_x_62) ;  /* 0x000000000048c947 */ /* 0x000fea0003800000 */
[----:B0-----:R-:W-:Y:S02]  /*2390*/  @P1 LEA R0, R3, R20, 0x2 ;  /* 0x0000001403001211 */ /* 0x001fe400078e10ff */
[----:B------:R-:W-:Y:S02]  /*23a0*/  ISETP.NE.AND P4, PT, R13, RZ, PT ;  /* 0x000000ff0d00720c */ /* 0x000fe40003f85270 */
[----:B------:R-:W-:Y:S01]  /*23b0*/  @P1 IADD3 R3, PT, PT, R3, 0x8, RZ ;  /* 0x0000000803031810 */ /* 0x000fe20007ffe0ff */
[----:B------:R1:W-:Y:S04]  /*23c0*/  @P1 STL.128 [R0], RZ ;  /* 0x000000ff00001387 */ /* 0x0003e80000100c00 */
[----:B------:R1:W-:Y:S06]  /*23d0*/  @P1 STL.128 [R0+0x10], RZ ;  /* 0x000010ff00001387 */ /* 0x0003ec0000100c00 */
[----:B------:R-:W-:Y:S05]  /*23e0*/  @!P4 BRA `(.L_x_62) ;  /* 0x000000000030c947 */ /* 0x000fea0003800000 */
[C---:B-1----:R-:W-:Y:S01]  /*23f0*/  @P2 IMAD R0, R3.reuse, 0x4, R20 ;  /* 0x0000000403002824 */ /* 0x042fe200078e0214 */
[----:B------:R-:W-:Y:S02]  /*2400*/  ISETP.NE.AND P4, PT, R14, RZ, PT ;  /* 0x000000ff0e00720c */ /* 0x000fe40003f85270 */
[----:B------:R-:W-:Y:S02]  /*2410*/  @P2 IADD3 R3, PT, PT, R3, 0x4, RZ ;  /* 0x0000000403032810 */ /* 0x000fe40007ffe0ff */
[----:B------:R2:W-:Y:S09]  /*2420*/  @P2 STL.128 [R0], RZ ;  /* 0x000000ff00002387 */ /* 0x0005f20000100c00 */
[----:B--2---:R-:W-:Y:S05]  /*2430*/  @!P4 BRA `(.L_x_62) ;  /* 0x00000000001cc947 */ /* 0x004fea0003800000 */
[----:B------:R-:W-:Y:S02]  /*2440*/  LEA R0, R3, R20, 0x2 ;  /* 0x0000001403007211 */ /* 0x000fe400078e10ff */
[----:B------:R-:W-:-:S03]  /*2450*/  ISETP.NE.AND P4, PT, R14, 0x1, PT ;  /* 0x000000010e00780c */ /* 0x000fc60003f85270 */
[----:B------:R2:W-:Y:S10]  /*2460*/  STL [R0], RZ ;  /* 0x000000ff00007387 */ /* 0x0005f40000100800 */
[----:B--2---:R-:W-:Y:S05]  /*2470*/  @!P4 BRA `(.L_x_62) ;  /* 0x00000000000cc947 */ /* 0x004fea0003800000 */
[----:B------:R-:W-:Y:S01]  /*2480*/  ISETP.NE.AND P4, PT, R14, 0x2, PT ;  /* 0x000000020e00780c */ /* 0x000fe20003f85270 */
[----:B------:R2:W-:-:S12]  /*2490*/  STL [R0+0x4], RZ ;  /* 0x000004ff00007387 */ /* 0x0005d80000100800 */
[----:B------:R2:W-:Y:S02]  /*24a0*/  @P4 STL [R0+0x8], RZ ;  /* 0x000008ff00004387 */ /* 0x0005e40000100800 */
.L_x_62:
[----:B------:R-:W-:Y:S05]  /*24b0*/  BSYNC.RECONVERGENT B0 ;  /* 0x0000000000007941 */ /* 0x000fea0003800200 */
.L_x_61:
[----:B------:R-:W3:Y:S02]  /*24c0*/  LDCU UR4, c[0x0][0x384] ;  /* 0x00007080ff0477ac */ /* 0x000ee40008000800 */
[----:B---3--:R-:W-:-:S13]  /*24d0*/  ISETP.GE.AND P5, PT, R24, UR4, PT ;  /* 0x0000000418007c0c */ /* 0x008fda000bfa6270 */
[----:B------:R-:W3:Y:S01]  /*24e0*/  @!P5 LDG.E R9, desc[UR36][R4.64] ;  /* 0x000000240409d981 */ /* 0x000ee2000c1e1900 */
[----:B------:R-:W4:Y:S08]  /*24f0*/  REDUX.OR UR5, RZ ;  /* 0x00000000ff0573c4 */ /* 0x000f300000004000 */
[----:B------:R-:W5:Y:S01]  /*2500*/  LDC.64 R2, c[0x0][0x3b0] ;  /* 0x0000ec00ff027b82 */ /* 0x000f620000000a00 */
[----:B------:R-:W-:Y:S01]  /*2510*/  VOTEU.ANY UR4, UPT, PT ;  /* 0x0000000000047886 */ /* 0x000fe200038e0100 */
[----:B012---:R-:W0:Y:S01]  /*2520*/  S2R R0, SR_LANEID ;  /* 0x0000000000007919 */ /* 0x007e220000000000 */
[----:B------:R-:W-:Y:S01]  /*2530*/  UFLO.U32 UR4, UR4 ;  /* 0x00000004000472bd */ /* 0x000fe200080e0000 */
[----:B----4-:R-:W-:-:S05]  /*2540*/  IMAD.U32 R11, RZ, RZ, UR5 ;  /* 0x00000005ff0b7e24 */ /* 0x010fca000f8e00ff */
[----:B0-----:R-:W-:Y:S01]  /*2550*/  ISETP.EQ.U32.AND P4, PT, R0, UR4, PT ;  /* 0x0000000400007c0c */ /* 0x001fe2000bf82070 */
[----:B---3--:R0:W-:-:S12]  /*2560*/  @!P5 STG.E desc[UR36][R6.64], R9 ;  /* 0x000000090600d986 */ /* 0x0081d8000c101924 */
[----:B-----5:R0:W-:Y:S01]  /*2570*/  @P4 REDG.E.OR.STRONG.GPU desc[UR36][R2.64], R11 ;  /* 0x0000000b0200498e */ /* 0x0201e2000f12e124 */
[----:B------:R-:W-:Y:S05]  /*2580*/  @P3 BRA `(.L_x_67) ;  /* 0xfffffffc00203947 */ /* 0x000fea000383ffff */
[----:B------:R-:W-:Y:S05]  /*2590*/  EXIT ;  /* 0x000000000000794d */ /* 0x000fea0003800000 */
        .weak           $__internal_0_$__cuda_sm3x_div_rn_noftz_f32_slowpath
        .type           $__internal_0_$__cuda_sm3x_div_rn_noftz_f32_slowpath,@function
        .size           $__internal_0_$__cuda_sm3x_div_rn_noftz_f32_slowpath,(.L_x_77 - $__internal_0_$__cuda_sm3x_div_rn_noftz_f32_slowpath)
$__internal_0_$__cuda_sm3x_div_rn_noftz_f32_slowpath:
[----:B------:R-:W0:Y:S01]  /*25a0*/  LDC R4, c[0x0][0x38c] ;  /* 0x0000e300ff047b82 */ /* 0x000e220000000800 */
[--C-:B------:R-:W-:Y:S01]  /*25b0*/  SHF.R.U32.HI R5, RZ, 0x17, R3.reuse ;  /* 0x00000017ff057819 */ /* 0x100fe20000011603 */
[----:B------:R-:W-:-:S03]  /*25c0*/  IMAD.MOV.U32 R10, RZ, RZ, R3 ;  /* 0x000000ffff0a7224 */ /* 0x000fc600078e0003 */
[----:B------:R-:W-:-:S03]  /*25d0*/  LOP3.LUT R8, R5, 0xff, RZ, 0xc0, !PT ;  /* 0x000000ff05087812 */ /* 0x000fc600078ec0ff */
[----:B------:R-:W1:Y:S01]  /*25e0*/  LDC R9, c[0x0][0x38c] ;  /* 0x0000e300ff097b82 */ /* 0x000e620000000800 */
[----:B------:R-:W-:-:S04]  /*25f0*/  IADD3 R12, PT, PT, R8, -0x1, RZ ;  /* 0xffffffff080c7810 */ /* 0x000fc80007ffe0ff */
[----:B------:R-:W-:Y:S02]  /*2600*/  ISETP.GT.U32.AND P0, PT, R12, 0xfd, PT ;  /* 0x000000fd0c00780c */ /* 0x000fe40003f04070 */
[----:B0-----:R-:W-:-:S04]  /*2610*/  SHF.R.U32.HI R5, RZ, 0x17, R4 ;  /* 0x00000017ff057819 */ /* 0x001fc80000011604 */
[----:B------:R-:W-:-:S04]  /*2620*/  LOP3.LUT R7, R5, 0xff, RZ, 0xc0, !PT ;  /* 0x000000ff05077812 */ /* 0x000fc800078ec0ff */
[----:B------:R-:W-:-:S04]  /*2630*/  IADD3 R11, PT, PT, R7, -0x1, RZ ;  /* 0xffffffff070b7810 */ /* 0x000fc80007ffe0ff */
[----:B------:R-:W-:-:S13]  /*2640*/  ISETP.GT.U32.OR P0, PT, R11, 0xfd, P0 ;  /* 0x000000fd0b00780c */ /* 0x000fda0000704470 */
[----:B------:R-:W-:Y:S01]  /*2650*/  @!P0 MOV R5, RZ ;  /* 0x000000ff00058202 */ /* 0x000fe20000000f00 */
[----:B-1----:R-:W-:Y:S06]  /*2660*/  @!P0 BRA `(.L_x_68) ;  /* 0x00000000005c8947 */ /* 0x002fec0003800000 */
[----:B------:R-:W-:Y:S02]  /*2670*/  FSETP.GTU.FTZ.AND P0, PT, |R4|, +INF , PT ;  /* 0x7f8000000400780b */ /* 0x000fe40003f1c200 */
[----:B------:R-:W-:-:S04]  /*2680*/  FSETP.GTU.FTZ.AND P1, PT, |R3|, +INF , PT ;  /* 0x7f8000000300780b */ /* 0x000fc80003f3c200 */
[----:B------:R-:W-:-:S13]  /*2690*/  PLOP3.LUT P0, PT, P0, P1, PT, 0xf8, 0x8f ;  /* 0x00000000008f781c */ /* 0x000fda0000703f70 */
[----:B------:R-:W-:Y:S05]  /*26a0*/  @P0 BRA `(.L_x_69) ;  /* 0x0000000400440947 */ /* 0x000fea0003800000 */
[----:B------:R-:W-:-:S13]  /*26b0*/  LOP3.LUT P0, RZ, R10, 0x7fffffff, R9, 0xc8, !PT ;  /* 0x7fffffff0aff7812 */ /* 0x000fda000780c809 */
[----:B------:R-:W-:Y:S05]  /*26c0*/  @!P0 BRA `(.L_x_70) ;  /* 0x0000000400348947 */ /* 0x000fea0003800000 */
[C---:B------:R-:W-:Y:S02]  /*26d0*/  FSETP.NEU.FTZ.AND P3, PT, |R4|.reuse, +INF , PT ;  /* 0x7f8000000400780b */ /* 0x040fe40003f7d200 */
[----:B------:R-:W-:Y:S02]  /*26e0*/  FSETP.NEU.FTZ.AND P1, PT, |R3|, +INF , PT ;  /* 0x7f8000000300780b */ /* 0x000fe40003f3d200 */
[----:B------:R-:W-:-:S11]  /*26f0*/  FSETP.NEU.FTZ.AND P0, PT, |R4|, +INF , PT ;  /* 0x7f8000000400780b */ /* 0x000fd60003f1d200 */
[----:B------:R-:W-:Y:S05]  /*2700*/  @!P1 BRA !P3, `(.L_x_70) ;  /* 0x0000000400249947 */ /* 0x000fea0005800000 */
[----:B------:R-:W-:-:S04]  /*2710*/  LOP3.LUT P3, RZ, R9, 0x7fffffff, RZ, 0xc0, !PT ;  /* 0x7fffffff09ff7812 */ /* 0x000fc8000786c0ff */
[----:B------:R-:W-:-:S13]  /*2720*/  PLOP3.LUT P1, PT, P1, P3, PT, 0x2f, 0xf2 ;  /* 0x0000000000f2781c */ /* 0x000fda0000f26577 */
[----:B------:R-:W-:Y:S05]  /*2730*/  @P1 BRA `(.L_x_71) ;  /* 0x0000000400101947 */ /* 0x000fea0003800000 */
[----:B------:R-:W-:-:S04]  /*2740*/  LOP3.LUT P1, RZ, R10, 0x7fffffff, RZ, 0xc0, !PT ;  /* 0x7fffffff0aff7812 */ /* 0x000fc8000782c0ff */
[----:B------:R-:W-:-:S13]  /*2750*/  PLOP3.LUT P0, PT, P0, P1, PT, 0x2f, 0xf2 ;  /* 0x0000000000f2781c */ /* 0x000fda0000702577 */
[----:B------:R-:W-:Y:S05]  /*2760*/  @P0 BRA `(.L_x_72) ;  /* 0x0000000000f80947 */ /* 0x000fea0003800000 */
[----:B------:R-:W-:Y:S02]  /*2770*/  ISETP.GE.AND P0, PT, R11, RZ, PT ;  /* 0x000000ff0b00720c */ /* 0x000fe40003f06270 */
[----:B------:R-:W-:-:S11]  /*2780*/  ISETP.GE.AND P1, PT, R12, RZ, PT ;  /* 0x000000ff0c00720c */ /* 0x000fd60003f26270 */
[----:B------:R-:W-:Y:S01]  /*2790*/  @P0 MOV R5, RZ ;  /* 0x000000ff00050202 */ /* 0x000fe20000000f00 */
[----:B------:R-:W-:Y:S02]  /*27a0*/  @!P0 IMAD.MOV.U32 R5, RZ, RZ, -0x40 ;  /* 0xffffffc0ff058424 */ /* 0x000fe400078e00ff */
[----:B------:R-:W-:Y:S01]  /*27b0*/  @!P0 FFMA R9, R4, 1.84467440737095516160e+19, RZ ;  /* 0x5f80000004098823 */ /* 0x000fe200000000ff */
[----:B------:R-:W-:Y:S02]  /*27c0*/  @!P1 FFMA R10, R3, 1.84467440737095516160e+19, RZ ;  /* 0x5f800000030a9823 */ /* 0x000fe400000000ff */
[----:B------:R-:W-:-:S07]  /*27d0*/  @!P1 IADD3 R5, PT, PT, R5, 0x40, RZ ;  /* 0x0000004005059810 */ /* 0x000fce0007ffe0ff */
.L_x_68:
[----:B------:R-:W-:Y:S01]  /*27e0*/  LEA R3, R8, 0xc0800000, 0x17 ;  /* 0xc080000008037811 */ /* 0x000fe200078eb8ff */
[----:B------:R-:W-:-:S03]  /*27f0*/  VIADD R7, R7, 0xffffff81 ;  /* 0xffffff8107077836 */ /* 0x000fc60000000000 */
[----:B------:R-:W-:Y:S01]  /*2800*/  IADD3 R10, PT, PT, -R3, R10, RZ ;  /* 0x0000000a030a7210 */ /* 0x000fe20007ffe1ff */
[C---:B------:R-:W-:Y:S01]  /*2810*/  IMAD R3, R7.reuse, -0x800000, R9 ;  /* 0xff80000007037824 */ /* 0x040fe200078e0209 */
[----:B------:R-:W-:Y:S02]  /*2820*/  IADD3 R8, PT, PT, R7, 0x7f, -R8 ;  /* 0x0000007f07087810 */ /* 0x000fe40007ffe808 */
[----:B------:R-:W0:Y:S01]  /*2830*/  MUFU.RCP R4, R10 ;  /* 0x0000000a00047308 */ /* 0x000e220000001000 */
[----:B------:R-:W-:Y:S01]  /*2840*/  FADD.FTZ R12, -R10, -RZ ;  /* 0x800000ff0a0c7221 */ /* 0x000fe20000010100 */
[----:B------:R-:W-:-:S03]  /*2850*/  IADD3 R8, PT, PT, R8, R5, RZ ;  /* 0x0000000508087210 */ /* 0x000fc60007ffe0ff */
[----:B0-----:R-:W-:-:S04]  /*2860*/  FFMA R11, R4, R12, 1 ;  /* 0x3f800000040b7423 */ /* 0x001fc8000000000c */
[----:B------:R-:W-:-:S04]  /*2870*/  FFMA R11, R4, R11, R4 ;  /* 0x0000000b040b7223 */ /* 0x000fc80000000004 */
[----:B------:R-:W-:-:S04]  /*2880*/  FFMA R4, R3, R11, RZ ;  /* 0x0000000b03047223 */ /* 0x000fc800000000ff */
[----:B------:R-:W-:-:S04]  /*2890*/  FFMA R9, R12, R4, R3 ;  /* 0x000000040c097223 */ /* 0x000fc80000000003 */
[----:B------:R-:W-:-:S04]  /*28a0*/  FFMA R14, R11, R9, R4 ;  /* 0x000000090b0e7223 */ /* 0x000fc80000000004 */
[----:B------:R-:W-:-:S04]  /*28b0*/  FFMA R9, R12, R14, R3 ;  /* 0x0000000e0c097223 */ /* 0x000fc80000000003 */
[----:B------:R-:W-:-:S05]  /*28c0*/  FFMA R3, R11, R9, R14 ;  /* 0x000000090b037223 */ /* 0x000fca000000000e */
[----:B------:R-:W-:-:S04]  /*28d0*/  SHF.R.U32.HI R4, RZ, 0x17, R3 ;  /* 0x00000017ff047819 */ /* 0x000fc80000011603 */
[----:B------:R-:W-:-:S04]  /*28e0*/  LOP3.LUT R4, R4, 0xff, RZ, 0xc0, !PT ;  /* 0x000000ff04047812 */ /* 0x000fc800078ec0ff */
[----:B------:R-:W-:-:S05]  /*28f0*/  IADD3 R10, PT, PT, R4, R8, RZ ;  /* 0x00000008040a7210 */ /* 0x000fca0007ffe0ff */
[----:B------:R-:W-:-:S05]  /*2900*/  VIADD R4, R10, 0xffffffff ;  /* 0xffffffff0a047836 */ /* 0x000fca0000000000 */
[----:B------:R-:W-:-:S13]  /*2910*/  ISETP.GE.U32.AND P0, PT, R4, 0xfe, PT ;  /* 0x000000fe0400780c */ /* 0x000fda0003f06070 */
[----:B------:R-:W-:Y:S05]  /*2920*/  @!P0 BRA `(.L_x_73) ;  /* 0x0000000000808947 */ /* 0x000fea0003800000 */
[----:B------:R-:W-:-:S13]  /*2930*/  ISETP.GT.AND P0, PT, R10, 0xfe, PT ;  /* 0x000000fe0a00780c */ /* 0x000fda0003f04270 */
[----:B------:R-:W-:Y:S05]  /*2940*/  @P0 BRA `(.L_x_74) ;  /* 0x00000000006c0947 */ /* 0x000fea0003800000 */
[----:B------:R-:W-:-:S13]  /*2950*/  ISETP.GE.AND P0, PT, R10, 0x1, PT ;  /* 0x000000010a00780c */ /* 0x000fda0003f06270 */
[----:B------:R-:W-:Y:S05]  /*2960*/  @P0 BRA `(.L_x_75) ;  /* 0x0000000000980947 */ /* 0x000fea0003800000 */
[----:B------:R-:W-:Y:S02]  /*2970*/  ISETP.GE.AND P0, PT, R10, -0x18, PT ;  /* 0xffffffe80a00780c */ /* 0x000fe40003f06270 */
[----:B------:R-:W-:-:S11]  /*2980*/  LOP3.LUT R3, R3, 0x80000000, RZ, 0xc0, !PT ;  /* 0x8000000003037812 */ /* 0x000fd600078ec0ff */
[----:B------:R-:W-:Y:S05]  /*2990*/  @!P0 BRA `(.L_x_75) ;  /* 0x00000000008c8947 */ /* 0x000fea0003800000 */
[CCC-:B------:R-:W-:Y:S01]  /*29a0*/  FFMA.RZ R4, R11.reuse, R9.reuse, R14.reuse ;  /* 0x000000090b047223 */ /* 0x1c0fe2000000c00e */
[C---:B------:R-:W-:Y:S01]  /*29b0*/  IADD3 R8, PT, PT, R10.reuse, 0x20, RZ ;  /* 0x000000200a087810 */ /* 0x040fe20007ffe0ff */
[CCC-:B------:R-:W-:Y:S01]  /*29c0*/  FFMA.RM R5, R11.reuse, R9.reuse, R14.reuse ;  /* 0x000000090b057223 */ /* 0x1c0fe2000000400e */
[----:B------:R-:W-:Y:S02]  /*29d0*/  ISETP.NE.AND P3, PT, R10, RZ, PT ;  /* 0x000000ff0a00720c */ /* 0x000fe40003f65270 */
[----:B------:R-:W-:Y:S01]  /*29e0*/  LOP3.LUT R7, R4, 0x7fffff, RZ, 0xc0, !PT ;  /* 0x007fffff04077812 */ /* 0x000fe200078ec0ff */
[----:B------:R-:W-:Y:S01]  /*29f0*/  FFMA.RP R4, R11, R9, R14 ;  /* 0x000000090b047223 */ /* 0x000fe2000000800e */
[C---:B------:R-:W-:Y:S02]  /*2a00*/  ISETP.NE.AND P1, PT, R10.reuse, RZ, PT ;  /* 0x000000ff0a00720c */ /* 0x040fe40003f25270 */
[----:B------:R-:W-:Y:S02]  /*2a10*/  LOP3.LUT R7, R7, 0x800000, RZ, 0xfc, !PT ;  /* 0x0080000007077812 */ /* 0x000fe400078efcff */
[----:B------:R-:W-:-:S02]  /*2a20*/  IADD3 R9, PT, PT, -R10, RZ, RZ ;  /* 0x000000ff0a097210 */ /* 0x000fc40007ffe1ff */
[----:B------:R-:W-:Y:S02]  /*2a30*/  SHF.L.U32 R8, R7, R8, RZ ;  /* 0x0000000807087219 */ /* 0x000fe400000006ff */
[----:B------:R-:W-:Y:S02]  /*2a40*/  FSETP.NEU.FTZ.AND P0, PT, R4, R5, PT ;  /* 0x000000050400720b */ /* 0x000fe40003f1d000 */
[----:B------:R-:W-:Y:S02]  /*2a50*/  SEL R4, R9, RZ, P3 ;  /* 0x000000ff09047207 */ /* 0x000fe40001800000 */
[----:B------:R-:W-:Y:S02]  /*2a60*/  ISETP.NE.AND P1, PT, R8, RZ, P1 ;  /* 0x000000ff0800720c */ /* 0x000fe40000f25270 */
[----:B------:R-:W-:Y:S02]  /*2a70*/  SHF.R.U32.HI R4, RZ, R4, R7 ;  /* 0x00000004ff047219 */ /* 0x000fe40000011607 */
[----:B------:R-:W-:-:S02]  /*2a80*/  PLOP3.LUT P0, PT, P0, P1, PT, 0xf8, 0x8f ;  /* 0x00000000008f781c */ /* 0x000fc40000703f70 */
[----:B------:R-:W-:Y:S02]  /*2a90*/  SHF.R.U32.HI R8, RZ, 0x1, R4 ;  /* 0x00000001ff087819 */ /* 0x000fe40000011604 */
[----:B------:R-:W-:-:S04]  /*2aa0*/  SEL R5, RZ, 0x1, !P0 ;  /* 0x00000001ff057807 */ /* 0x000fc80004000000 */
[----:B------:R-:W-:-:S04]  /*2ab0*/  LOP3.LUT R5, R5, 0x1, R8, 0xf8, !PT ;  /* 0x0000000105057812 */ /* 0x000fc800078ef808 */
[----:B------:R-:W-:-:S05]  /*2ac0*/  LOP3.LUT R5, R5, R4, RZ, 0xc0, !PT ;  /* 0x0000000405057212 */ /* 0x000fca00078ec0ff */
[----:B------:R-:W-:-:S05]  /*2ad0*/  IMAD.IADD R8, R8, 0x1, R5 ;  /* 0x0000000108087824 */ /* 0x000fca00078e0205 */
[----:B------:R-:W-:Y:S01]  /*2ae0*/  LOP3.LUT R3, R8, R3, RZ, 0xfc, !PT ;  /* 0x0000000308037212 */ /* 0x000fe200078efcff */
[----:B------:R-:W-:Y:S06]  /*2af0*/  BRA `(.L_x_75) ;  /* 0x0000000000347947 */ /* 0x000fec0003800000 */
.L_x_74:
[----:B------:R-:W-:-:S04]  /*2b00*/  LOP3.LUT R3, R3, 0x80000000, RZ, 0xc0, !PT ;  /* 0x8000000003037812 */ /* 0x000fc800078ec0ff */
[----:B------:R-:W-:Y:S01]  /*2b10*/  LOP3.LUT R3, R3, 0x7f800000, RZ, 0xfc, !PT ;  /* 0x7f80000003037812 */ /* 0x000fe200078efcff */
[----:B------:R-:W-:Y:S06]  /*2b20*/  BRA `(.L_x_75) ;  /* 0x0000000000287947 */ /* 0x000fec0003800000 */
.L_x_73:
[----:B------:R-:W-:Y:S01]  /*2b30*/  LEA R3, R8, R3, 0x17 ;  /* 0x0000000308037211 */ /* 0x000fe200078eb8ff */
[----:B------:R-:W-:Y:S06]  /*2b40*/  BRA `(.L_x_75) ;  /* 0x0000000000207947 */ /* 0x000fec0003800000 */
.L_x_72:
[----:B------:R-:W-:-:S04]  /*2b50*/  LOP3.LUT R3, R10, 0x80000000, R9, 0x48, !PT ;  /* 0x800000000a037812 */ /* 0x000fc800078e4809 */
[----:B------:R-:W-:Y:S01]  /*2b60*/  LOP3.LUT R3, R3, 0x7f800000, RZ, 0xfc, !PT ;  /* 0x7f80000003037812 */ /* 0x000fe200078efcff */
[----:B------:R-:W-:Y:S06]  /*2b70*/  BRA `(.L_x_75) ;  /* 0x0000000000147947 */ /* 0x000fec0003800000 */
.L_x_71:
[----:B------:R-:W-:Y:S01]  /*2b80*/  LOP3.LUT R3, R10, 0x80000000, R9, 0x48, !PT ;  /* 0x800000000a037812 */ /* 0x000fe200078e4809 */
[----:B------:R-:W-:Y:S06]  /*2b90*/  BRA `(.L_x_75) ;  /* 0x00000000000c7947 */ /* 0x000fec0003800000 */
.L_x_70:
[----:B------:R-:W0:Y:S01]  /*2ba0*/  MUFU.RSQ R3, -QNAN ;  /* 0xffc0000000037908 */ /* 0x000e220000001400 */
[----:B------:R-:W-:Y:S05]  /*2bb0*/  BRA `(.L_x_75) ;  /* 0x0000000000047947 */ /* 0x000fea0003800000 */
.L_x_69:
[----:B------:R-:W-:-:S07]  /*2bc0*/  FADD.FTZ R3, R3, R4 ;  /* 0x0000000403037221 */ /* 0x000fce0000010000 */
.L_x_75:
[----:B------:R-:W-:-:S04]  /*2bd0*/  HFMA2 R7, -RZ, RZ, 0, 0 ;  /* 0x00000000ff077431 */ /* 0x000fc800000001ff */
[----:B0-----:R-:W-:Y:S05]  /*2be0*/  RET.REL.NODEC R6 `(_Z16cudaUpdateWeightiiifPfS_S_S_Pii) ;  /* 0xffffffd406047950 */ /* 0x001fea0003c3ffff */
.L_x_76:
        /* <DEDUP_REMOVED lines=9> */
.L_x_77:


//--------------------- .nv.global.init           --------------------------
	.section	.nv.global.init,"aw",@progbits
.nv.global.init:
	.type		$str$1,@object
	.size		$str$1,($str$2 - $str$1)
$str$1:
        /*0000*/ 	.byte	0x2f, 0x74, 0x6d, 0x70, 0x2f, 0x73, 0x61, 0x73, 0x73, 0x5f, 0x63, 0x75, 0x5f, 0x5f, 0x67, 0x66
        /*0010*/ 	.byte	0x69, 0x70, 0x6c, 0x36, 0x65, 0x2f, 0x6b, 0x2e, 0x63, 0x75, 0x00
	.type		$str$2,@object
	.size		$str$2,(__unnamed_2 - $str$2)
$str$2:
        /*001b*/ 	.byte	0x6e, 0x70, 0x74, 0x20, 0x3c, 0x3d, 0x20, 0x4d, 0x41, 0x58, 0x5f, 0x43, 0x41, 0x53, 0x45, 0x5f
        /*002b*/ 	.byte	0x50, 0x45, 0x52, 0x5f, 0x54, 0x48, 0x52, 0x45, 0x41, 0x44, 0x00
	.type		__unnamed_2,@object
	.size		__unnamed_2,(__unnamed_1 - __unnamed_2)
__unnamed_2:
        /*0036*/ 	.byte	0x76, 0x6f, 0x69, 0x64, 0x20, 0x63, 0x75, 0x64, 0x61, 0x47, 0x65, 0x74, 0x45, 0x72, 0x72, 0x6f
        /*0046*/ 	.byte	0x72, 0x28, 0x69, 0x6e, 0x74, 0x2c, 0x20, 0x69, 0x6e, 0x74, 0x2c, 0x20, 0x66, 0x6c, 0x6f, 0x61
        /*0056*/ 	.byte	0x74, 0x20, 0x2a, 0x2c, 0x20, 0x66, 0x6c, 0x6f, 0x61, 0x74, 0x20, 0x2a, 0x2c, 0x20, 0x66, 0x6c
        /*0066*/ 	.byte	0x6f, 0x61, 0x74, 0x20, 0x2a, 0x2c, 0x20, 0x66, 0x6c, 0x6f, 0x61, 0x74, 0x20, 0x2a, 0x2c, 0x20
        /*0076*/ 	.byte	0x69, 0x6e, 0x74, 0x29, 0x00
	.type		__unnamed_1,@object
	.size		__unnamed_1,(.L_0 - __unnamed_1)
__unnamed_1:
        /*007b*/ 	.byte	0x76, 0x6f, 0x69, 0x64, 0x20, 0x63, 0x75, 0x64, 0x61, 0x55, 0x70, 0x64, 0x61, 0x74, 0x65, 0x57
        /*008b*/ 	.byte	0x65, 0x69, 0x67, 0x68, 0x74, 0x28, 0x69, 0x6e, 0x74, 0x2c, 0x20, 0x69, 0x6e, 0x74, 0x2c, 0x20
        /*009b*/ 	.byte	0x69, 0x6e, 0x74, 0x2c, 0x20, 0x66, 0x6c, 0x6f, 0x61, 0x74, 0x2c, 0x20, 0x66, 0x6c, 0x6f, 0x61
        /*00ab*/ 	.byte	0x74, 0x20, 0x2a, 0x2c, 0x20, 0x66, 0x6c, 0x6f, 0x61, 0x74, 0x20, 0x2a, 0x2c, 0x20, 0x66, 0x6c
        /*00bb*/ 	.byte	0x6f, 0x61, 0x74, 0x20, 0x2a, 0x2c, 0x20, 0x66, 0x6c, 0x6f, 0x61, 0x74, 0x20, 0x2a, 0x2c, 0x20
        /*00cb*/ 	.byte	0x69, 0x6e, 0x74, 0x20, 0x2a, 0x2c, 0x20, 0x69, 0x6e, 0x74, 0x29, 0x00
.L_0:


//--------------------- .nv.shared.reserved.0     --------------------------
	.section	.nv.shared.reserved.0,"aw",@nobits
	.weak		__nv_reservedSMEM_offset_0_alias
	.size		__nv_reservedSMEM_offset_0_alias, 0, 64
	.other		__nv_reservedSMEM_offset_0_alias,@"STO_CUDA_RESERVED_SHARED STV_DEFAULT"
__nv_reservedSMEM_offset_0_alias:
	.zero		0
	.zero		64


//--------------------- .nv.constant0._Z12cudaGetErroriiPfS_S_S_i --------------------------
	.section	.nv.constant0._Z12cudaGetErroriiPfS_S_S_i,"a",@progbits
	.sectionflags	@""
	.align	4
.nv.constant0._Z12cudaGetErroriiPfS_S_S_i:
	.zero		940


//--------------------- .nv.constant0._Z16cudaUpdateWeightiiifPfS_S_S_Pii --------------------------
	.section	.nv.constant0._Z16cudaUpdateWeightiiifPfS_S_S_Pii,"a",@progbits
	.sectionflags	@""
	.align	4
.nv.constant0._Z16cudaUpdateWeightiiifPfS_S_S_Pii:
	.zero		956


//--------------------- SYMBOLS --------------------------

	.type		.nv.reservedSmem.offset0,@object
	.size		.nv.reservedSmem.offset0,0x4
	.type		__assertfail,@function
